//
// Generated by NVIDIA NVVM Compiler
//
// Compiler Build ID: CL-36424714
// Cuda compilation tools, release 13.0, V13.0.88
// Based on NVVM 20.0.0
//

.version 9.0
.target sm_100
.address_size 64

	// .globl	_Z11crossFilterPKdPKfS2_S2_Pf
// _ZZ11crossFilterPKdPKfS2_S2_PfE4shW1 has been demoted
// _ZZ11crossFilterPKdPKfS2_S2_PfE4shW2 has been demoted

.visible .entry _Z11crossFilterPKdPKfS2_S2_Pf(
	.param .u64 .ptr .align 1 _Z11crossFilterPKdPKfS2_S2_Pf_param_0,
	.param .u64 .ptr .align 1 _Z11crossFilterPKdPKfS2_S2_Pf_param_1,
	.param .u64 .ptr .align 1 _Z11crossFilterPKdPKfS2_S2_Pf_param_2,
	.param .u64 .ptr .align 1 _Z11crossFilterPKdPKfS2_S2_Pf_param_3,
	.param .u64 .ptr .align 1 _Z11crossFilterPKdPKfS2_S2_Pf_param_4
)
{
	.reg .pred 	%p<35>;
	.reg .b16 	%rs<19>;
	.reg .b32 	%r<212>;
	.reg .b32 	%f<144>;
	.reg .b64 	%rd<23>;
	.reg .b64 	%fd<3>;
	// demoted variable
	.shared .align 4 .b8 _ZZ11crossFilterPKdPKfS2_S2_PfE4shW1[10368];
	// demoted variable
	.shared .align 4 .b8 _ZZ11crossFilterPKdPKfS2_S2_PfE4shW2[10368];
	ld.param.u64 	%rd7, [_Z11crossFilterPKdPKfS2_S2_Pf_param_0];
	ld.param.u64 	%rd8, [_Z11crossFilterPKdPKfS2_S2_Pf_param_1];
	ld.param.u64 	%rd9, [_Z11crossFilterPKdPKfS2_S2_Pf_param_2];
	ld.param.u64 	%rd5, [_Z11crossFilterPKdPKfS2_S2_Pf_param_3];
	ld.param.u64 	%rd6, [_Z11crossFilterPKdPKfS2_S2_Pf_param_4];
	cvta.to.global.u64 	%rd1, %rd8;
	cvta.to.global.u64 	%rd2, %rd9;
	cvta.to.global.u64 	%rd10, %rd7;
	mov.u32 	%r73, %tid.x;
	mov.u32 	%r2, %tid.y;
	mov.u32 	%r74, %ctaid.x;
	ld.global.f64 	%fd1, [%rd10+8];
	cvt.rzi.s32.f64 	%r3, %fd1;
	ld.global.f64 	%fd2, [%rd10+72];
	cvt.rzi.s32.f64 	%r75, %fd2;
	shl.b32 	%r76, %r74, 5;
	add.s32 	%r5, %r76, %r73;
	add.s32 	%r6, %r76, %r2;
	setp.ge.s32 	%p1, %r6, %r3;
	setp.ge.s32 	%p2, %r73, %r75;
	or.pred  	%p3, %p1, %p2;
	@%p3 bra 	$L__BB0_7;
	mul.lo.s32 	%r7, %r75, %r6;
	mul.lo.s32 	%r8, %r75, %r2;
	not.b32 	%r77, %r73;
	add.s32 	%r9, %r75, %r77;
	and.b32  	%r78, %r9, 96;
	setp.eq.s32 	%p4, %r78, 96;
	mov.u32 	%r194, %r73;
	@%p4 bra 	$L__BB0_4;
	shr.u32 	%r80, %r9, 5;
	add.s32 	%r81, %r80, 1;
	and.b32  	%r10, %r81, 3;
	mov.b32 	%r193, 0;
	mov.u32 	%r194, %r73;
$L__BB0_3:
	.pragma "nounroll";
	add.s32 	%r82, %r194, %r7;
	mul.wide.s32 	%rd11, %r82, 4;
	add.s64 	%rd12, %rd1, %rd11;
	ld.global.f32 	%f24, [%rd12];
	add.s32 	%r83, %r194, %r8;
	shl.b32 	%r84, %r83, 2;
	mov.u32 	%r85, _ZZ11crossFilterPKdPKfS2_S2_PfE4shW1;
	add.s32 	%r86, %r85, %r84;
	st.shared.f32 	[%r86], %f24;
	add.s32 	%r194, %r194, 32;
	add.s32 	%r193, %r193, 1;
	setp.ne.s32 	%p5, %r193, %r10;
	@%p5 bra 	$L__BB0_3;
$L__BB0_4:
	setp.lt.u32 	%p6, %r9, 96;
	@%p6 bra 	$L__BB0_7;
	mov.u32 	%r90, _ZZ11crossFilterPKdPKfS2_S2_PfE4shW1;
$L__BB0_6:
	add.s32 	%r87, %r194, %r7;
	mul.wide.s32 	%rd13, %r87, 4;
	add.s64 	%rd14, %rd1, %rd13;
	ld.global.f32 	%f25, [%rd14];
	add.s32 	%r88, %r194, %r8;
	shl.b32 	%r89, %r88, 2;
	add.s32 	%r91, %r90, %r89;
	st.shared.f32 	[%r91], %f25;
	ld.global.f32 	%f26, [%rd14+128];
	st.shared.f32 	[%r91+128], %f26;
	ld.global.f32 	%f27, [%rd14+256];
	st.shared.f32 	[%r91+256], %f27;
	ld.global.f32 	%f28, [%rd14+384];
	st.shared.f32 	[%r91+384], %f28;
	add.s32 	%r194, %r194, 128;
	setp.lt.s32 	%p7, %r194, %r75;
	@%p7 bra 	$L__BB0_6;
$L__BB0_7:
	setp.ge.s32 	%p8, %r73, %r75;
	mov.u32 	%r92, %ctaid.y;
	shl.b32 	%r93, %r92, 5;
	add.s32 	%r18, %r93, %r2;
	setp.ge.s32 	%p9, %r18, %r3;
	or.pred  	%p10, %p9, %p8;
	@%p10 bra 	$L__BB0_14;
	mul.lo.s32 	%r19, %r75, %r18;
	mul.lo.s32 	%r20, %r75, %r2;
	not.b32 	%r94, %r73;
	add.s32 	%r21, %r75, %r94;
	and.b32  	%r95, %r21, 96;
	setp.eq.s32 	%p11, %r95, 96;
	mov.u32 	%r198, %r73;
	@%p11 bra 	$L__BB0_11;
	shr.u32 	%r97, %r21, 5;
	add.s32 	%r98, %r97, 1;
	and.b32  	%r22, %r98, 3;
	mov.b32 	%r197, 0;
	mov.u32 	%r198, %r73;
$L__BB0_10:
	.pragma "nounroll";
	add.s32 	%r99, %r198, %r19;
	mul.wide.s32 	%rd15, %r99, 4;
	add.s64 	%rd16, %rd2, %rd15;
	ld.global.f32 	%f29, [%rd16];
	add.s32 	%r100, %r198, %r20;
	shl.b32 	%r101, %r100, 2;
	mov.u32 	%r102, _ZZ11crossFilterPKdPKfS2_S2_PfE4shW2;
	add.s32 	%r103, %r102, %r101;
	st.shared.f32 	[%r103], %f29;
	add.s32 	%r198, %r198, 32;
	add.s32 	%r197, %r197, 1;
	setp.ne.s32 	%p12, %r197, %r22;
	@%p12 bra 	$L__BB0_10;
$L__BB0_11:
	setp.lt.u32 	%p13, %r21, 96;
	@%p13 bra 	$L__BB0_14;
	mov.u32 	%r107, _ZZ11crossFilterPKdPKfS2_S2_PfE4shW2;
$L__BB0_13:
	add.s32 	%r104, %r198, %r19;
	mul.wide.s32 	%rd17, %r104, 4;
	add.s64 	%rd18, %rd2, %rd17;
	ld.global.f32 	%f30, [%rd18];
	add.s32 	%r105, %r198, %r20;
	shl.b32 	%r106, %r105, 2;
	add.s32 	%r108, %r107, %r106;
	st.shared.f32 	[%r108], %f30;
	ld.global.f32 	%f31, [%rd18+128];
	st.shared.f32 	[%r108+128], %f31;
	ld.global.f32 	%f32, [%rd18+256];
	st.shared.f32 	[%r108+256], %f32;
	ld.global.f32 	%f33, [%rd18+384];
	st.shared.f32 	[%r108+384], %f33;
	add.s32 	%r198, %r198, 128;
	setp.lt.s32 	%p14, %r198, %r75;
	@%p14 bra 	$L__BB0_13;
$L__BB0_14:
	bar.sync 	0;
	max.s32 	%r109, %r18, %r5;
	setp.ge.s32 	%p15, %r109, %r3;
	@%p15 bra 	$L__BB0_43;
	shl.b32 	%r30, %r75, 1;
	add.s32 	%r31, %r30, -1;
	setp.lt.s32 	%p16, %r75, 1;
	@%p16 bra 	$L__BB0_43;
	mul.lo.s32 	%r32, %r75, %r73;
	mul.lo.s32 	%r111, %r75, %r2;
	add.s32 	%r33, %r111, %r75;
	mad.lo.s32 	%r34, %r3, %r18, %r5;
	cvta.to.global.u64 	%rd19, %rd5;
	mul.wide.u32 	%rd20, %r34, 4;
	add.s64 	%rd3, %rd19, %rd20;
	mul.lo.s32 	%r35, %r3, %r3;
	max.s32 	%r36, %r31, 1;
	add.s32 	%r37, %r30, -2;
	cvt.u16.u32 	%rs10, %r75;
	shl.b16 	%rs1, %rs10, 1;
	xor.b16  	%rs2, %rs1, 3;
	shl.b32 	%r112, %r111, 2;
	mov.u32 	%r113, _ZZ11crossFilterPKdPKfS2_S2_PfE4shW2;
	add.s32 	%r114, %r112, %r113;
	add.s32 	%r38, %r114, 16;
	add.s32 	%r115, %r73, -1;
	mul.lo.s32 	%r116, %r75, %r115;
	shl.b32 	%r117, %r116, 2;
	mov.u32 	%r118, _ZZ11crossFilterPKdPKfS2_S2_PfE4shW1;
	add.s32 	%r119, %r117, %r118;
	add.s32 	%r39, %r119, 16;
	cvta.to.global.u64 	%rd4, %rd6;
	mov.b32 	%r200, 0;
	mov.b16 	%rs17, 0;
	mov.u16 	%rs18, %rs17;
$L__BB0_17:
	mov.u32 	%r40, %r200;
	mov.u16 	%rs4, %rs18;
	add.s32 	%r200, %r40, 1;
	add.s16 	%rs18, %rs4, 1;
	sub.s32 	%r42, %r31, %r40;
	setp.ge.s32 	%p17, %r40, %r75;
	@%p17 bra 	$L__BB0_29;
	not.b32 	%r153, %r40;
	add.s32 	%r43, %r33, %r153;
	setp.lt.u32 	%p27, %r40, 7;
	mov.f32 	%f143, 0f00000000;
	mov.b32 	%r207, 0;
	@%p27 bra 	$L__BB0_21;
	and.b32  	%r207, %r200, -8;
	mov.f32 	%f143, 0f00000000;
	mov.b32 	%r201, 0;
$L__BB0_20:
	.pragma "nounroll";
	add.s32 	%r155, %r201, %r32;
	shl.b32 	%r156, %r155, 2;
	add.s32 	%r158, %r118, %r156;
	ld.shared.f32 	%f84, [%r158];
	add.s32 	%r159, %r43, %r201;
	shl.b32 	%r160, %r159, 2;
	mov.u32 	%r161, _ZZ11crossFilterPKdPKfS2_S2_PfE4shW2;
	add.s32 	%r162, %r161, %r160;
	ld.shared.f32 	%f85, [%r162];
	fma.rn.f32 	%f86, %f84, %f85, %f143;
	ld.shared.f32 	%f87, [%r158+4];
	ld.shared.f32 	%f88, [%r162+4];
	fma.rn.f32 	%f89, %f87, %f88, %f86;
	ld.shared.f32 	%f90, [%r158+8];
	ld.shared.f32 	%f91, [%r162+8];
	fma.rn.f32 	%f92, %f90, %f91, %f89;
	ld.shared.f32 	%f93, [%r158+12];
	ld.shared.f32 	%f94, [%r162+12];
	fma.rn.f32 	%f95, %f93, %f94, %f92;
	ld.shared.f32 	%f96, [%r158+16];
	ld.shared.f32 	%f97, [%r162+16];
	fma.rn.f32 	%f98, %f96, %f97, %f95;
	ld.shared.f32 	%f99, [%r158+20];
	ld.shared.f32 	%f100, [%r162+20];
	fma.rn.f32 	%f101, %f99, %f100, %f98;
	ld.shared.f32 	%f102, [%r158+24];
	ld.shared.f32 	%f103, [%r162+24];
	fma.rn.f32 	%f104, %f102, %f103, %f101;
	ld.shared.f32 	%f105, [%r158+28];
	ld.shared.f32 	%f106, [%r162+28];
	fma.rn.f32 	%f143, %f105, %f106, %f104;
	add.s32 	%r201, %r201, 8;
	setp.eq.s32 	%p28, %r201, %r207;
	@%p28 bra 	$L__BB0_21;
	bra.uni 	$L__BB0_20;
$L__BB0_21:
	and.b32  	%r163, %r200, 7;
	setp.eq.s32 	%p29, %r163, 0;
	@%p29 bra 	$L__BB0_42;
	cvt.u32.u16 	%r164, %rs18;
	and.b32  	%r61, %r164, 7;
	add.s32 	%r165, %r61, -1;
	setp.lt.u32 	%p30, %r165, 3;
	@%p30 bra 	$L__BB0_24;
	add.s32 	%r166, %r207, %r32;
	shl.b32 	%r167, %r166, 2;
	add.s32 	%r169, %r118, %r167;
	ld.shared.f32 	%f108, [%r169];
	add.s32 	%r170, %r43, %r207;
	shl.b32 	%r171, %r170, 2;
	mov.u32 	%r172, _ZZ11crossFilterPKdPKfS2_S2_PfE4shW2;
	add.s32 	%r173, %r172, %r171;
	ld.shared.f32 	%f109, [%r173];
	fma.rn.f32 	%f110, %f108, %f109, %f143;
	ld.shared.f32 	%f111, [%r169+4];
	ld.shared.f32 	%f112, [%r173+4];
	fma.rn.f32 	%f113, %f111, %f112, %f110;
	ld.shared.f32 	%f114, [%r169+8];
	ld.shared.f32 	%f115, [%r173+8];
	fma.rn.f32 	%f116, %f114, %f115, %f113;
	ld.shared.f32 	%f117, [%r169+12];
	ld.shared.f32 	%f118, [%r173+12];
	fma.rn.f32 	%f143, %f117, %f118, %f116;
	add.s32 	%r207, %r207, 4;
$L__BB0_24:
	and.b32  	%r174, %r61, 3;
	setp.eq.s32 	%p31, %r174, 0;
	@%p31 bra 	$L__BB0_42;
	and.b16  	%rs15, %rs17, 3;
	setp.eq.s16 	%p32, %rs15, 0;
	@%p32 bra 	$L__BB0_27;
	add.s32 	%r175, %r207, %r32;
	shl.b32 	%r176, %r175, 2;
	add.s32 	%r178, %r118, %r176;
	ld.shared.f32 	%f120, [%r178];
	add.s32 	%r179, %r43, %r207;
	shl.b32 	%r180, %r179, 2;
	mov.u32 	%r181, _ZZ11crossFilterPKdPKfS2_S2_PfE4shW2;
	add.s32 	%r182, %r181, %r180;
	ld.shared.f32 	%f121, [%r182];
	fma.rn.f32 	%f122, %f120, %f121, %f143;
	ld.shared.f32 	%f123, [%r178+4];
	ld.shared.f32 	%f124, [%r182+4];
	fma.rn.f32 	%f143, %f123, %f124, %f122;
	add.s32 	%r207, %r207, 2;
$L__BB0_27:
	and.b16  	%rs16, %rs17, 1;
	setp.eq.b16 	%p33, %rs16, 1;
	@%p33 bra 	$L__BB0_42;
	add.s32 	%r183, %r207, %r32;
	shl.b32 	%r184, %r183, 2;
	add.s32 	%r186, %r118, %r184;
	ld.shared.f32 	%f125, [%r186];
	add.s32 	%r187, %r43, %r207;
	shl.b32 	%r188, %r187, 2;
	mov.u32 	%r189, _ZZ11crossFilterPKdPKfS2_S2_PfE4shW2;
	add.s32 	%r190, %r189, %r188;
	ld.shared.f32 	%f126, [%r190];
	fma.rn.f32 	%f143, %f125, %f126, %f143;
	bra.uni 	$L__BB0_42;
$L__BB0_29:
	sub.s32 	%r205, %r40, %r75;
	add.s32 	%r210, %r205, 1;
	setp.ge.s32 	%p18, %r210, %r75;
	mov.f32 	%f143, 0f00000000;
	@%p18 bra 	$L__BB0_42;
	not.b32 	%r120, %r40;
	add.s32 	%r49, %r33, %r120;
	sub.s32 	%r121, %r37, %r40;
	setp.lt.u32 	%p19, %r121, 7;
	mov.f32 	%f143, 0f00000000;
	@%p19 bra 	$L__BB0_34;
	and.b32  	%r122, %r42, -8;
	neg.s32 	%r204, %r122;
	shl.b32 	%r123, %r40, 2;
	add.s32 	%r202, %r39, %r123;
	mov.f32 	%f143, 0f00000000;
	mov.u32 	%r203, %r38;
$L__BB0_32:
	.pragma "nounroll";
	ld.shared.f32 	%f38, [%r202+-12];
	ld.shared.f32 	%f39, [%r203+-16];
	fma.rn.f32 	%f40, %f38, %f39, %f143;
	ld.shared.f32 	%f41, [%r202+-8];
	ld.shared.f32 	%f42, [%r203+-12];
	fma.rn.f32 	%f43, %f41, %f42, %f40;
	ld.shared.f32 	%f44, [%r202+-4];
	ld.shared.f32 	%f45, [%r203+-8];
	fma.rn.f32 	%f46, %f44, %f45, %f43;
	ld.shared.f32 	%f47, [%r202];
	ld.shared.f32 	%f48, [%r203+-4];
	fma.rn.f32 	%f49, %f47, %f48, %f46;
	ld.shared.f32 	%f50, [%r202+4];
	ld.shared.f32 	%f51, [%r203];
	fma.rn.f32 	%f52, %f50, %f51, %f49;
	ld.shared.f32 	%f53, [%r202+8];
	ld.shared.f32 	%f54, [%r203+4];
	fma.rn.f32 	%f55, %f53, %f54, %f52;
	ld.shared.f32 	%f56, [%r202+12];
	ld.shared.f32 	%f57, [%r203+8];
	fma.rn.f32 	%f58, %f56, %f57, %f55;
	ld.shared.f32 	%f59, [%r202+16];
	ld.shared.f32 	%f60, [%r203+12];
	fma.rn.f32 	%f143, %f59, %f60, %f58;
	add.s32 	%r205, %r205, 8;
	add.s32 	%r204, %r204, 8;
	add.s32 	%r203, %r203, 32;
	add.s32 	%r202, %r202, 32;
	setp.eq.s32 	%p20, %r204, 0;
	@%p20 bra 	$L__BB0_33;
	bra.uni 	$L__BB0_32;
$L__BB0_33:
	add.s32 	%r210, %r205, 1;
$L__BB0_34:
	and.b32  	%r124, %r42, 7;
	setp.eq.s32 	%p21, %r124, 0;
	@%p21 bra 	$L__BB0_42;
	not.b16 	%rs11, %rs4;
	add.s16 	%rs12, %rs1, %rs11;
	cvt.u32.u16 	%r125, %rs12;
	and.b32  	%r68, %r125, 7;
	add.s32 	%r126, %r68, -1;
	setp.lt.u32 	%p22, %r126, 3;
	@%p22 bra 	$L__BB0_37;
	add.s32 	%r127, %r210, %r32;
	shl.b32 	%r128, %r127, 2;
	add.s32 	%r130, %r118, %r128;
	ld.shared.f32 	%f62, [%r130];
	add.s32 	%r131, %r49, %r210;
	shl.b32 	%r132, %r131, 2;
	mov.u32 	%r133, _ZZ11crossFilterPKdPKfS2_S2_PfE4shW2;
	add.s32 	%r134, %r133, %r132;
	ld.shared.f32 	%f63, [%r134];
	fma.rn.f32 	%f64, %f62, %f63, %f143;
	ld.shared.f32 	%f65, [%r130+4];
	ld.shared.f32 	%f66, [%r134+4];
	fma.rn.f32 	%f67, %f65, %f66, %f64;
	ld.shared.f32 	%f68, [%r130+8];
	ld.shared.f32 	%f69, [%r134+8];
	fma.rn.f32 	%f70, %f68, %f69, %f67;
	ld.shared.f32 	%f71, [%r130+12];
	ld.shared.f32 	%f72, [%r134+12];
	fma.rn.f32 	%f143, %f71, %f72, %f70;
	add.s32 	%r210, %r210, 4;
$L__BB0_37:
	and.b32  	%r135, %r68, 3;
	setp.eq.s32 	%p23, %r135, 0;
	@%p23 bra 	$L__BB0_42;
	sub.s16 	%rs6, %rs2, %rs17;
	and.b16  	%rs13, %rs6, 3;
	setp.eq.s16 	%p24, %rs13, 1;
	@%p24 bra 	$L__BB0_40;
	add.s32 	%r136, %r210, %r32;
	shl.b32 	%r137, %r136, 2;
	add.s32 	%r139, %r118, %r137;
	ld.shared.f32 	%f74, [%r139];
	add.s32 	%r140, %r49, %r210;
	shl.b32 	%r141, %r140, 2;
	mov.u32 	%r142, _ZZ11crossFilterPKdPKfS2_S2_PfE4shW2;
	add.s32 	%r143, %r142, %r141;
	ld.shared.f32 	%f75, [%r143];
	fma.rn.f32 	%f76, %f74, %f75, %f143;
	ld.shared.f32 	%f77, [%r139+4];
	ld.shared.f32 	%f78, [%r143+4];
	fma.rn.f32 	%f143, %f77, %f78, %f76;
	add.s32 	%r210, %r210, 2;
$L__BB0_40:
	and.b16  	%rs14, %rs6, 1;
	setp.eq.b16 	%p25, %rs14, 1;
	not.pred 	%p26, %p25;
	@%p26 bra 	$L__BB0_42;
	add.s32 	%r144, %r210, %r32;
	shl.b32 	%r145, %r144, 2;
	add.s32 	%r147, %r118, %r145;
	ld.shared.f32 	%f79, [%r147];
	add.s32 	%r148, %r49, %r210;
	shl.b32 	%r149, %r148, 2;
	mov.u32 	%r150, _ZZ11crossFilterPKdPKfS2_S2_PfE4shW2;
	add.s32 	%r151, %r150, %r149;
	ld.shared.f32 	%f80, [%r151];
	fma.rn.f32 	%f143, %f79, %f80, %f143;
$L__BB0_42:
	ld.global.f32 	%f127, [%rd3];
	mul.f32 	%f128, %f143, %f127;
	mad.lo.s32 	%r191, %r35, %r40, %r34;
	mul.wide.s32 	%rd21, %r191, 4;
	add.s64 	%rd22, %rd4, %rd21;
	st.global.f32 	[%rd22], %f128;
	setp.ne.s32 	%p34, %r200, %r36;
	add.s16 	%rs17, %rs17, 1;
	@%p34 bra 	$L__BB0_17;
$L__BB0_43:
	ret;

}


// ===== COMPILED SASS (sm_100) =====

	.target	sm_100

	.elftype	@"ET_EXEC"


//--------------------- .note.nv.tkinfo           --------------------------
	.section	.note.nv.tkinfo,"",@"SHT_NOTE"
	.sectionflags	@"SHF_NOTE_NV_TKINFO"
	.tkinfo
        /*0018*/ 	.word	0x00000002
        /*0030*/ 	.string	""
        /*0030*/ 	.string	"ptxas"
        /*0030*/ 	.string	"Cuda compilation tools, release 13.0, V13.0.88"
        /*0030*/ 	.string	"Build cuda_13.0.r13.0/compiler.36424714_0"
        /*0030*/ 	.string	"-arch sm_100 -m 64 "



//--------------------- .note.nv.cuinfo           --------------------------
	.section	.note.nv.cuinfo,"",@"SHT_NOTE"
	.sectionflags	@"SHF_NOTE_NV_CUINFO"
        /*0018*/ 	.short	0x0002
        /*001a*/ 	.short	0x0064
        /*001c*/ 	.short	0x0082
	.zero		2


//--------------------- .nv.info                  --------------------------
	.section	.nv.info,"",@"SHT_CUDA_INFO"
	.align	4


	//----- nvinfo : EIATTR_REGCOUNT
	.align		4
        /*0000*/ 	.byte	0x04, 0x2f
        /*0002*/ 	.short	(.L_1 - .L_0)
	.align		4
.L_0:
        /*0004*/ 	.word	index@(_Z11crossFilterPKdPKfS2_S2_Pf)
        /*0008*/ 	.word	0x00000020


	//----- nvinfo : EIATTR_FRAME_SIZE
	.align		4
.L_1:
        /*000c*/ 	.byte	0x04, 0x11
        /*000e*/ 	.short	(.L_3 - .L_2)
	.align		4
.L_2:
        /*0010*/ 	.word	index@(_Z11crossFilterPKdPKfS2_S2_Pf)
        /*0014*/ 	.word	0x00000000


	//----- nvinfo : EIATTR_MIN_STACK_SIZE
	.align		4
.L_3:
        /*0018*/ 	.byte	0x04, 0x12
        /*001a*/ 	.short	(.L_5 - .L_4)
	.align		4
.L_4:
        /*001c*/ 	.word	index@(_Z11crossFilterPKdPKfS2_S2_Pf)
        /*0020*/ 	.word	0x00000000
.L_5:


//--------------------- .nv.compat                --------------------------
	.section	.nv.compat,"",@"SHT_CUDA_COMPAT_INFO"
	.align	4
        /*0000*/ 	.byte	0x02, 0x09, 0x00, 0x00, 0x02, 0x02, 0x01, 0x00, 0x02, 0x05, 0x05, 0x00, 0x03, 0x07, 0x01, 0x01
        /*0010*/ 	.byte	0x02, 0x03, 0x00, 0x00, 0x02, 0x06, 0x01, 0x00, 0x04, 0x0b, 0x08, 0x00, 0x09, 0x00, 0x00, 0x00
        /*0020*/ 	.byte	0x00, 0x00, 0x00, 0x00


//--------------------- .nv.info._Z11crossFilterPKdPKfS2_S2_Pf --------------------------
	.section	.nv.info._Z11crossFilterPKdPKfS2_S2_Pf,"",@"SHT_CUDA_INFO"
	.sectionflags	@""
	.align	4


	//----- nvinfo : EIATTR_CUDA_API_VERSION
	.align		4
        /*0000*/ 	.byte	0x04, 0x37
        /*0002*/ 	.short	(.L_7 - .L_6)
.L_6:
        /*0004*/ 	.word	0x00000082


	//----- nvinfo : EIATTR_KPARAM_INFO
	.align		4
.L_7:
        /*0008*/ 	.byte	0x04, 0x17
        /*000a*/ 	.short	(.L_9 - .L_8)
.L_8:
        /*000c*/ 	.word	0x00000000
        /*0010*/ 	.short	0x0004
        /*0012*/ 	.short	0x0020
        /*0014*/ 	.byte	0x00, 0xf5, 0x21, 0x00


	//----- nvinfo : EIATTR_KPARAM_INFO
	.align		4
.L_9:
        /*0018*/ 	.byte	0x04, 0x17
        /*001a*/ 	.short	(.L_11 - .L_10)
.L_10:
        /*001c*/ 	.word	0x00000000
        /*0020*/ 	.short	0x0003
        /*0022*/ 	.short	0x0018
        /*0024*/ 	.byte	0x00, 0xf5, 0x21, 0x00


	//----- nvinfo : EIATTR_KPARAM_INFO
	.align		4
.L_11:
        /*0028*/ 	.byte	0x04, 0x17
        /*002a*/ 	.short	(.L_13 - .L_12)
.L_12:
        /*002c*/ 	.word	0x00000000
        /*0030*/ 	.short	0x0002
        /*0032*/ 	.short	0x0010
        /*0034*/ 	.byte	0x00, 0xf5, 0x21, 0x00


	//----- nvinfo : EIATTR_KPARAM_INFO
	.align		4
.L_13:
        /*0038*/ 	.byte	0x04, 0x17
        /*003a*/ 	.short	(.L_15 - .L_14)
.L_14:
        /*003c*/ 	.word	0x00000000
        /*0040*/ 	.short	0x0001
        /*0042*/ 	.short	0x0008
        /*0044*/ 	.byte	0x00, 0xf5, 0x21, 0x00


	//----- nvinfo : EIATTR_KPARAM_INFO
	.align		4
.L_15:
        /*0048*/ 	.byte	0x04, 0x17
        /*004a*/ 	.short	(.L_17 - .L_16)
.L_16:
        /*004c*/ 	.word	0x00000000
        /*0050*/ 	.short	0x0000
        /*0052*/ 	.short	0x0000
        /*0054*/ 	.byte	0x00, 0xf5, 0x21, 0x00


	//----- nvinfo : EIATTR_SPARSE_MMA_MASK
	.align		4
.L_17:
        /*0058*/ 	.byte	0x03, 0x50
        /*005a*/ 	.short	0x0000


	//----- nvinfo : EIATTR_MAXREG_COUNT
	.align		4
        /*005c*/ 	.byte	0x03, 0x1b
        /*005e*/ 	.short	0x00ff


	//----- nvinfo : EIATTR_NUM_BARRIERS
	.align		4
        /*0060*/ 	.byte	0x02, 0x4c
        /*0062*/ 	.byte	0x01
	.zero		1


	//----- nvinfo : EIATTR_MERCURY_ISA_VERSION
	.align		4
        /*0064*/ 	.byte	0x03, 0x5f
        /*0066*/ 	.short	0x0101


	//----- nvinfo : EIATTR_VRC_CTA_INIT_COUNT
	.align		4
        /*0068*/ 	.byte	0x02, 0x4a
	.zero		1
	.zero		1


	//----- nvinfo : EIATTR_EXIT_INSTR_OFFSETS
	.align		4
        /*006c*/ 	.byte	0x04, 0x1c
        /*006e*/ 	.short	(.L_19 - .L_18)


	//   ....[0]....
.L_18:
        /*0070*/ 	.word	0x00001240


	//   ....[1]....
        /*0074*/ 	.word	0x00001260


	//   ....[2]....
        /*0078*/ 	.word	0x000022e0


	//----- nvinfo : EIATTR_CRS_STACK_SIZE
	.align		4
.L_19:
        /*007c*/ 	.byte	0x04, 0x1e
        /*007e*/ 	.short	(.L_21 - .L_20)
.L_20:
        /*0080*/ 	.word	0x00000000


	//----- nvinfo : EIATTR_CBANK_PARAM_SIZE
	.align		4
.L_21:
        /*0084*/ 	.byte	0x03, 0x19
        /*0086*/ 	.short	0x0028


	//----- nvinfo : EIATTR_PARAM_CBANK
	.align		4
        /*0088*/ 	.byte	0x04, 0x0a
        /*008a*/ 	.short	(.L_23 - .L_22)
	.align		4
.L_22:
        /*008c*/ 	.word	index@(.nv.constant0._Z11crossFilterPKdPKfS2_S2_Pf)
        /*0090*/ 	.short	0x0380
        /*0092*/ 	.short	0x0028


	//----- nvinfo : EIATTR_SW_WAR
	.align		4
.L_23:
        /*0094*/ 	.byte	0x04, 0x36
        /*0096*/ 	.short	(.L_25 - .L_24)
.L_24:
        /*0098*/ 	.word	0x00000008
.L_25:


//--------------------- .nv.callgraph             --------------------------
	.section	.nv.callgraph,"",@"SHT_CUDA_CALLGRAPH"
	.align	4
	.sectionentsize	8
	.align		4
        /*0000*/ 	.word	0x00000000
	.align		4
        /*0004*/ 	.word	0xffffffff
	.align		4
        /*0008*/ 	.word	0x00000000
	.align		4
        /*000c*/ 	.word	0xfffffffe
	.align		4
        /*0010*/ 	.word	0x00000000
	.align		4
        /*0014*/ 	.word	0xfffffffd
	.align		4
        /*0018*/ 	.word	0x00000000
	.align		4
        /*001c*/ 	.word	0xfffffffc


//--------------------- .text._Z11crossFilterPKdPKfS2_S2_Pf --------------------------
	.section	.text._Z11crossFilterPKdPKfS2_S2_Pf,"ax",@progbits
	.align	128
        .global         _Z11crossFilterPKdPKfS2_S2_Pf
        .type           _Z11crossFilterPKdPKfS2_S2_Pf,@function
        .size           _Z11crossFilterPKdPKfS2_S2_Pf,(.L_x_32 - _Z11crossFilterPKdPKfS2_S2_Pf)
        .other          _Z11crossFilterPKdPKfS2_S2_Pf,@"STO_CUDA_ENTRY STV_DEFAULT"
_Z11crossFilterPKdPKfS2_S2_Pf:
.text._Z11crossFilterPKdPKfS2_S2_Pf:
[----:B------:R-:W-:Y:S08]  /*0000*/  LDC R1, c[0x0][0x37c] ;  /* 0x0000df00ff017b82 */ /* 0x000ff00000000800 */
[----:B------:R-:W0:Y:S01]  /*0010*/  LDC.64 R12, c[0x0][0x380] ;  /* 0x0000e000ff0c7b82 */ /* 0x000e220000000a00 */
[----:B------:R-:W0:Y:S02]  /*0020*/  LDCU.64 UR10, c[0x0][0x358] ;  /* 0x00006b00ff0a77ac */ /* 0x000e240008000a00 */
[----:B0-----:R-:W2:Y:S04]  /*0030*/  LDG.E.64 R10, desc[UR10][R12.64+0x48] ;  /* 0x0000480a0c0a7981 */ /* 0x001ea8000c1e1b00 */
[----:B------:R-:W3:Y:S01]  /*0040*/  LDG.E.64 R8, desc[UR10][R12.64+0x8] ;  /* 0x0000080a0c087981 */ /* 0x000ee2000c1e1b00 */
[----:B------:R-:W-:Y:S01]  /*0050*/  BSSY.RECONVERGENT B0, `(.L_x_0) ;  /* 0x000008f000007945 */ /* 0x000fe20003800200 */
[----:B------:R-:W0:Y:S01]  /*0060*/  S2R R7, SR_TID.Y ;  /* 0x0000000000077919 */ /* 0x000e220000002200 */
[----:B------:R-:W0:Y:S01]  /*0070*/  S2R R2, SR_CTAID.X ;  /* 0x0000000000027919 */ /* 0x000e220000002500 */
[----:B------:R-:W1:Y:S01]  /*0080*/  S2R R5, SR_TID.X ;  /* 0x0000000000057919 */ /* 0x000e620000002100 */
[----:B0-----:R-:W-:-:S02]  /*0090*/  IMAD R4, R2, 0x20, R7 ;  /* 0x0000002002047824 */ /* 0x001fc400078e0207 */
[----:B-1----:R-:W-:Y:S01]  /*00a0*/  IMAD R2, R2, 0x20, R5 ;  /* 0x0000002002027824 */ /* 0x002fe200078e0205 */
[----:B--2---:R-:W0:Y:S08]  /*00b0*/  F2I.F64.TRUNC R0, R10 ;  /* 0x0000000a00007311 */ /* 0x004e30000030d100 */
[----:B---3--:R-:W1:Y:S01]  /*00c0*/  F2I.F64.TRUNC R3, R8 ;  /* 0x0000000800037311 */ /* 0x008e62000030d100 */
[----:B0-----:R-:W-:-:S04]  /*00d0*/  ISETP.GE.AND P1, PT, R5, R0, PT ;  /* 0x000000000500720c */ /* 0x001fc80003f26270 */
[----:B-1----:R-:W-:-:S13]  /*00e0*/  ISETP.GE.OR P0, PT, R4, R3, P1 ;  /* 0x000000030400720c */ /* 0x002fda0000f06670 */
[----:B------:R-:W-:Y:S05]  /*00f0*/  @P0 BRA `(.L_x_1) ;  /* 0x0000000800100947 */ /* 0x000fea0003800000 */
[-C--:B------:R-:W-:Y:S01]  /*0100*/  LOP3.LUT R9, RZ, R5.reuse, RZ, 0x33, !PT ;  /* 0x00000005ff097212 */ /* 0x080fe200078e33ff */
[----:B------:R-:W-:Y:S01]  /*0110*/  BSSY.RECONVERGENT B1, `(.L_x_2) ;  /* 0x000001b000017945 */ /* 0x000fe20003800200 */
[C---:B------:R-:W-:Y:S01]  /*0120*/  IMAD R4, R0.reuse, R4, RZ ;  /* 0x0000000400047224 */ /* 0x040fe200078e02ff */
[----:B------:R-:W-:Y:S02]  /*0130*/  MOV R17, R5 ;  /* 0x0000000500117202 */ /* 0x000fe40000000f00 */
[----:B------:R-:W-:-:S05]  /*0140*/  IMAD.IADD R10, R0, 0x1, R9 ;  /* 0x00000001000a7824 */ /* 0x000fca00078e0209 */
[C---:B------:R-:W-:Y:S02]  /*0150*/  LOP3.LUT R6, R10.reuse, 0x60, RZ, 0xc0, !PT ;  /* 0x000000600a067812 */ /* 0x040fe400078ec0ff */
[----:B------:R-:W-:Y:S02]  /*0160*/  ISETP.GE.U32.AND P0, PT, R10, 0x60, PT ;  /* 0x000000600a00780c */ /* 0x000fe40003f06070 */
[----:B------:R-:W-:Y:S01]  /*0170*/  ISETP.NE.AND P2, PT, R6, 0x60, PT ;  /* 0x000000600600780c */ /* 0x000fe20003f45270 */
[----:B------:R-:W-:-:S12]  /*0180*/  IMAD R6, R0, R7, RZ ;  /* 0x0000000700067224 */ /* 0x000fd800078e02ff */
[----:B------:R-:W-:Y:S05]  /*0190*/  @!P2 BRA `(.L_x_3) ;  /* 0x000000000048a947 */ /* 0x000fea0003800000 */
[----:B------:R-:W0:Y:S01]  /*01a0*/  S2R R12, SR_CgaCtaId ;  /* 0x00000000000c7919 */ /* 0x000e220000008800 */
[----:B------:R-:W1:Y:S01]  /*01b0*/  LDC.64 R8, c[0x0][0x388] ;  /* 0x0000e200ff087b82 */ /* 0x000e620000000a00 */
[----:B------:R-:W-:Y:S01]  /*01c0*/  MOV R11, 0x400 ;  /* 0x00000400000b7802 */ /* 0x000fe20000000f00 */
[----:B------:R-:W-:Y:S01]  /*01d0*/  IMAD.MOV.U32 R13, RZ, RZ, RZ ;  /* 0x000000ffff0d7224 */ /* 0x000fe200078e00ff */
[----:B------:R-:W-:Y:S01]  /*01e0*/  LEA.HI R10, R10, 0x1, RZ, 0x1b ;  /* 0x000000010a0a7811 */ /* 0x000fe200078fd8ff */
[----:B------:R-:W-:Y:S01]  /*01f0*/  IMAD.MOV.U32 R17, RZ, RZ, R5 ;  /* 0x000000ffff117224 */ /* 0x000fe200078e0005 */
[----:B0-----:R-:W-:Y:S02]  /*0200*/  LEA R15, R12, R11, 0x18 ;  /* 0x0000000b0c0f7211 */ /* 0x001fe400078ec0ff */
[----:B------:R-:W-:-:S07]  /*0210*/  LOP3.LUT R12, R10, 0x3, RZ, 0xc0, !PT ;  /* 0x000000030a0c7812 */ /* 0x000fce00078ec0ff */
.L_x_4:
[----:B------:R-:W-:-:S04]  /*0220*/  IMAD.IADD R11, R4, 0x1, R17 ;  /* 0x00000001040b7824 */ /* 0x000fc800078e0211 */
[----:B01----:R-:W-:-:S06]  /*0230*/  IMAD.WIDE R10, R11, 0x4, R8 ;  /* 0x000000040b0a7825 */ /* 0x003fcc00078e0208 */
[----:B------:R-:W2:Y:S01]  /*0240*/  LDG.E R10, desc[UR10][R10.64] ;  /* 0x0000000a0a0a7981 */ /* 0x000ea2000c1e1900 */
[----:B------:R-:W-:Y:S01]  /*0250*/  IADD3 R14, PT, PT, R6, R17, RZ ;  /* 0x00000011060e7210 */ /* 0x000fe20007ffe0ff */
[----:B------:R-:W-:Y:S01]  /*0260*/  VIADD R13, R13, 0x1 ;  /* 0x000000010d0d7836 */ /* 0x000fe20000000000 */
[----:B------:R-:W-:-:S03]  /*0270*/  IADD3 R17, PT, PT, R17, 0x20, RZ ;  /* 0x0000002011117810 */ /* 0x000fc60007ffe0ff */
[----:B------:R-:W-:Y:S01]  /*0280*/  IMAD R19, R14, 0x4, R15 ;  /* 0x000000040e137824 */ /* 0x000fe200078e020f */
[----:B------:R-:W-:-:S04]  /*0290*/  ISETP.NE.AND P2, PT, R13, R12, PT ;  /* 0x0000000c0d00720c */ /* 0x000fc80003f45270 */
[----:B--2---:R0:W-:Y:S09]  /*02a0*/  STS [R19], R10 ;  /* 0x0000000a13007388 */ /* 0x0041f20000000800 */
[----:B------:R-:W-:Y:S05]  /*02b0*/  @P2 BRA `(.L_x_4) ;  /* 0xfffffffc00d82947 */ /* 0x000fea000383ffff */
.L_x_3:
[----:B------:R-:W-:Y:S05]  /*02c0*/  BSYNC.RECONVERGENT B1 ;  /* 0x0000000000017941 */ /* 0x000fea0003800200 */
.L_x_2:
[----:B------:R-:W-:Y:S05]  /*02d0*/  @!P0 BRA `(.L_x_1) ;  /* 0x0000000400988947 */ /* 0x000fea0003800000 */
[----:B------:R-:W1:Y:S01]  /*02e0*/  S2R R9, SR_CgaCtaId ;  /* 0x0000000000097919 */ /* 0x000e620000008800 */
[----:B------:R-:W-:Y:S01]  /*02f0*/  IMAD.IADD R8, R0, 0x1, -R17 ;  /* 0x0000000100087824 */ /* 0x000fe200078e0a11 */
[----:B------:R-:W-:Y:S01]  /*0300*/  MOV R18, 0x400 ;  /* 0x0000040000127802 */ /* 0x000fe20000000f00 */
[----:B------:R-:W-:Y:S01]  /*0310*/  BSSY.RECONVERGENT B1, `(.L_x_5) ;  /* 0x0000035000017945 */ /* 0x000fe20003800200 */
[----:B------:R-:W-:Y:S02]  /*0320*/  PLOP3.LUT P0, PT, PT, PT, PT, 0x80, 0x8 ;  /* 0x000000000008781c */ /* 0x000fe40003f0f070 */
[----:B------:R-:W-:Y:S02]  /*0330*/  ISETP.GT.AND P2, PT, R8, 0x180, PT ;  /* 0x000001800800780c */ /* 0x000fe40003f44270 */
[----:B-1----:R-:W-:-:S11]  /*0340*/  LEA R18, R9, R18, 0x18 ;  /* 0x0000001209127211 */ /* 0x002fd600078ec0ff */
[----:B------:R-:W-:Y:S05]  /*0350*/  @!P2 BRA `(.L_x_6) ;  /* 0x0000000000c0a947 */ /* 0x000fea0003800000 */
[----:B------:R-:W-:Y:S01]  /*0360*/  PLOP3.LUT P0, PT, PT, PT, PT, 0x8, 0x80 ;  /* 0x000000000080781c */ /* 0x000fe20003f0e170 */
[----:B------:R-:W-:-:S12]  /*0370*/  VIADD R16, R0, 0xfffffe80 ;  /* 0xfffffe8000107836 */ /* 0x000fd80000000000 */
.L_x_7:
[----:B-1----:R-:W1:Y:S01]  /*0380*/  LDC.64 R8, c[0x0][0x388] ;  /* 0x0000e200ff087b82 */ /* 0x002e620000000a00 */
[----:B------:R-:W-:-:S05]  /*0390*/  IADD3 R13, PT, PT, R4, R17, RZ ;  /* 0x00000011040d7210 */ /* 0x000fca0007ffe0ff */
[----:B-1----:R-:W-:-:S05]  /*03a0*/  IMAD.WIDE R12, R13, 0x4, R8 ;  /* 0x000000040d0c7825 */ /* 0x002fca00078e0208 */
[----:B------:R-:W2:Y:S01]  /*03b0*/  LDG.E R21, desc[UR10][R12.64+0x80] ;  /* 0x0000800a0c157981 */ /* 0x000ea2000c1e1900 */
[C-C-:B------:R-:W-:Y:S02]  /*03c0*/  IADD3 R11, PT, PT, R4.reuse, 0x80, R17.reuse ;  /* 0x00000080040b7810 */ /* 0x140fe40007ffe011 */
[----:B------:R-:W-:Y:S01]  /*03d0*/  IADD3 R15, PT, PT, R4, 0x100, R17 ;  /* 0x00000100040f7810 */ /* 0x000fe20007ffe011 */
[----:B------:R-:W3:Y:S02]  /*03e0*/  LDG.E R20, desc[UR10][R12.64] ;  /* 0x0000000a0c147981 */ /* 0x000ee4000c1e1900 */
[----:B0-----:R-:W-:Y:S02]  /*03f0*/  IMAD.WIDE R10, R11, 0x4, R8 ;  /* 0x000000040b0a7825 */ /* 0x001fe400078e0208 */
[----:B------:R-:W4:Y:S04]  /*0400*/  LDG.E R19, desc[UR10][R12.64+0x100] ;  /* 0x0001000a0c137981 */ /* 0x000f28000c1e1900 */
[----:B------:R0:W5:Y:S04]  /*0410*/  LDG.E R22, desc[UR10][R12.64+0x180] ;  /* 0x0001800a0c167981 */ /* 0x000168000c1e1900 */
[----:B------:R-:W5:Y:S04]  /*0420*/  LDG.E R23, desc[UR10][R10.64] ;  /* 0x0000000a0a177981 */ /* 0x000f68000c1e1900 */
[----:B------:R-:W5:Y:S01]  /*0430*/  LDG.E R25, desc[UR10][R10.64+0x80] ;  /* 0x0000800a0a197981 */ /* 0x000f62000c1e1900 */
[----:B0-----:R-:W-:-:S03]  /*0440*/  IMAD.IADD R12, R6, 0x1, R17 ;  /* 0x00000001060c7824 */ /* 0x001fc600078e0211 */
[----:B------:R-:W5:Y:S04]  /*0450*/  LDG.E R24, desc[UR10][R10.64+0x100] ;  /* 0x0001000a0a187981 */ /* 0x000f68000c1e1900 */
[----:B------:R0:W5:Y:S01]  /*0460*/  LDG.E R29, desc[UR10][R10.64+0x180] ;  /* 0x0001800a0a1d7981 */ /* 0x000162000c1e1900 */
[----:B------:R-:W-:-:S04]  /*0470*/  IMAD.WIDE R14, R15, 0x4, R8 ;  /* 0x000000040f0e7825 */ /* 0x000fc800078e0208 */
[----:B------:R-:W-:Y:S01]  /*0480*/  IMAD R12, R12, 0x4, R18 ;  /* 0x000000040c0c7824 */ /* 0x000fe200078e0212 */
[----:B------:R-:W5:Y:S01]  /*0490*/  LDG.E R28, desc[UR10][R14.64] ;  /* 0x0000000a0e1c7981 */ /* 0x000f62000c1e1900 */
[----:B0-----:R-:W-:-:S03]  /*04a0*/  IADD3 R11, PT, PT, R4, 0x180, R17 ;  /* 0x00000180040b7810 */ /* 0x001fc60007ffe011 */
[----:B------:R-:W5:Y:S02]  /*04b0*/  LDG.E R27, desc[UR10][R14.64+0x80] ;  /* 0x0000800a0e1b7981 */ /* 0x000f64000c1e1900 */
[----:B------:R-:W-:Y:S02]  /*04c0*/  IMAD.WIDE R8, R11, 0x4, R8 ;  /* 0x000000040b087825 */ /* 0x000fe400078e0208 */
[----:B------:R-:W5:Y:S04]  /*04d0*/  LDG.E R26, desc[UR10][R14.64+0x100] ;  /* 0x0001000a0e1a7981 */ /* 0x000f68000c1e1900 */
[----:B------:R-:W5:Y:S04]  /*04e0*/  LDG.E R13, desc[UR10][R14.64+0x180] ;  /* 0x0001800a0e0d7981 */ /* 0x000f68000c1e1900 */
[----:B------:R-:W5:Y:S04]  /*04f0*/  LDG.E R11, desc[UR10][R8.64] ;  /* 0x0000000a080b7981 */ /* 0x000f68000c1e1900 */
[----:B------:R-:W5:Y:S04]  /*0500*/  LDG.E R10, desc[UR10][R8.64+0x80] ;  /* 0x0000800a080a7981 */ /* 0x000f68000c1e1900 */
[----:B------:R-:W5:Y:S04]  /*0510*/  LDG.E R15, desc[UR10][R8.64+0x180] ;  /* 0x0001800a080f7981 */ /* 0x000f68000c1e1900 */
[----:B--2---:R0:W-:Y:S04]  /*0520*/  STS [R12+0x80], R21 ;  /* 0x000080150c007388 */ /* 0x0041e80000000800 */
[----:B0-----:R-:W2:Y:S01]  /*0530*/  LDG.E R21, desc[UR10][R8.64+0x100] ;  /* 0x0001000a08157981 */ /* 0x001ea2000c1e1900 */
[----:B------:R-:W-:-:S03]  /*0540*/  IADD3 R17, PT, PT, R17, 0x200, RZ ;  /* 0x0000020011117810 */ /* 0x000fc60007ffe0ff */
[----:B---3--:R1:W-:Y:S04]  /*0550*/  STS [R12], R20 ;  /* 0x000000140c007388 */ /* 0x0083e80000000800 */
[----:B----4-:R1:W-:Y:S04]  /*0560*/  STS [R12+0x100], R19 ;  /* 0x000100130c007388 */ /* 0x0103e80000000800 */
[----:B-----5:R1:W-:Y:S04]  /*0570*/  STS [R12+0x180], R22 ;  /* 0x000180160c007388 */ /* 0x0203e80000000800 */
[----:B------:R1:W-:Y:S04]  /*0580*/  STS [R12+0x200], R23 ;  /* 0x000200170c007388 */ /* 0x0003e80000000800 */
        /* <DEDUP_REMOVED lines=9> */
[----:B------:R1:W-:Y:S01]  /*0620*/  STS [R12+0x780], R15 ;  /* 0x0007800f0c007388 */ /* 0x0003e20000000800 */
[----:B------:R-:W-:-:S03]  /*0630*/  ISETP.GE.AND P2, PT, R17, R16, PT ;  /* 0x000000101100720c */ /* 0x000fc60003f46270 */
[----:B--2---:R1:W-:Y:S10]  /*0640*/  STS [R12+0x700], R21 ;  /* 0x000700150c007388 */ /* 0x0043f40000000800 */
[----:B------:R-:W-:Y:S05]  /*0650*/  @!P2 BRA `(.L_x_7) ;  /* 0xfffffffc0048a947 */ /* 0x000fea000383ffff */
.L_x_6:
[----:B------:R-:W-:Y:S05]  /*0660*/  BSYNC.RECONVERGENT B1 ;  /* 0x0000000000017941 */ /* 0x000fea0003800200 */
.L_x_5:
[----:B------:R-:W-:Y:S01]  /*0670*/  IMAD.IADD R8, R0, 0x1, -R17 ;  /* 0x0000000100087824 */ /* 0x000fe200078e0a11 */
[----:B------:R-:W-:Y:S04]  /*0680*/  BSSY.RECONVERGENT B1, `(.L_x_8) ;  /* 0x000001c000017945 */ /* 0x000fe80003800200 */
[----:B------:R-:W-:-:S13]  /*0690*/  ISETP.GT.AND P2, PT, R8, 0x80, PT ;  /* 0x000000800800780c */ /* 0x000fda0003f44270 */
[----:B------:R-:W-:Y:S05]  /*06a0*/  @!P2 BRA `(.L_x_9) ;  /* 0x000000000064a947 */ /* 0x000fea0003800000 */
[----:B01----:R-:W0:Y:S01]  /*06b0*/  LDC.64 R10, c[0x0][0x388] ;  /* 0x0000e200ff0a7b82 */ /* 0x003e220000000a00 */
[C-C-:B------:R-:W-:Y:S01]  /*06c0*/  IMAD.IADD R9, R4.reuse, 0x1, R17.reuse ;  /* 0x0000000104097824 */ /* 0x140fe200078e0211 */
[----:B------:R-:W-:-:S03]  /*06d0*/  IADD3 R13, PT, PT, R4, 0x80, R17 ;  /* 0x00000080040d7810 */ /* 0x000fc60007ffe011 */
[----:B0-----:R-:W-:-:S04]  /*06e0*/  IMAD.WIDE R8, R9, 0x4, R10 ;  /* 0x0000000409087825 */ /* 0x001fc800078e020a */
[----:B------:R-:W-:Y:S01]  /*06f0*/  IMAD.WIDE R10, R13, 0x4, R10 ;  /* 0x000000040d0a7825 */ /* 0x000fe200078e020a */
[----:B------:R-:W2:Y:S04]  /*0700*/  LDG.E R12, desc[UR10][R8.64] ;  /* 0x0000000a080c7981 */ /* 0x000ea8000c1e1900 */
[----:B------:R-:W3:Y:S04]  /*0710*/  LDG.E R14, desc[UR10][R8.64+0x80] ;  /* 0x0000800a080e7981 */ /* 0x000ee8000c1e1900 */
[----:B------:R-:W4:Y:S04]  /*0720*/  LDG.E R16, desc[UR10][R8.64+0x100] ;  /* 0x0001000a08107981 */ /* 0x000f28000c1e1900 */
[----:B------:R-:W5:Y:S04]  /*0730*/  LDG.E R20, desc[UR10][R8.64+0x180] ;  /* 0x0001800a08147981 */ /* 0x000f68000c1e1900 */
[----:B------:R-:W5:Y:S04]  /*0740*/  LDG.E R22, desc[UR10][R10.64] ;  /* 0x0000000a0a167981 */ /* 0x000f68000c1e1900 */
[----:B------:R-:W5:Y:S04]  /*0750*/  LDG.E R24, desc[UR10][R10.64+0x80] ;  /* 0x0000800a0a187981 */ /* 0x000f68000c1e1900 */
[----:B------:R-:W5:Y:S04]  /*0760*/  LDG.E R26, desc[UR10][R10.64+0x100] ;  /* 0x0001000a0a1a7981 */ /* 0x000f68000c1e1900 */
[----:B------:R-:W5:Y:S01]  /*0770*/  LDG.E R28, desc[UR10][R10.64+0x180] ;  /* 0x0001800a0a1c7981 */ /* 0x000f62000c1e1900 */
[----:B------:R-:W-:Y:S01]  /*0780*/  IADD3 R13, PT, PT, R6, R17, RZ ;  /* 0x00000011060d7210 */ /* 0x000fe20007ffe0ff */
[----:B------:R-:W-:Y:S01]  /*0790*/  VIADD R17, R17, 0x100 ;  /* 0x0000010011117836 */ /* 0x000fe20000000000 */
[----:B------:R-:W-:-:S03]  /*07a0*/  PLOP3.LUT P0, PT, PT, PT, PT, 0x8, 0x80 ;  /* 0x000000000080781c */ /* 0x000fc60003f0e170 */
[----:B------:R-:W-:-:S05]  /*07b0*/  IMAD R13, R13, 0x4, R18 ;  /* 0x000000040d0d7824 */ /* 0x000fca00078e0212 */
[----:B--2---:R2:W-:Y:S04]  /*07c0*/  STS [R13], R12 ;  /* 0x0000000c0d007388 */ /* 0x0045e80000000800 */
[----:B---3--:R2:W-:Y:S04]  /*07d0*/  STS [R13+0x80], R14 ;  /* 0x0000800e0d007388 */ /* 0x0085e80000000800 */
[----:B----4-:R2:W-:Y:S04]  /*07e0*/  STS [R13+0x100], R16 ;  /* 0x000100100d007388 */ /* 0x0105e80000000800 */
[----:B-----5:R2:W-:Y:S04]  /*07f0*/  STS [R13+0x180], R20 ;  /* 0x000180140d007388 */ /* 0x0205e80000000800 */
[----:B------:R2:W-:Y:S04]  /*0800*/  STS [R13+0x200], R22 ;  /* 0x000200160d007388 */ /* 0x0005e80000000800 */
[----:B------:R2:W-:Y:S04]  /*0810*/  STS [R13+0x280], R24 ;  /* 0x000280180d007388 */ /* 0x0005e80000000800 */
[----:B------:R2:W-:Y:S04]  /*0820*/  STS [R13+0x300], R26 ;  /* 0x0003001a0d007388 */ /* 0x0005e80000000800 */
[----:B------:R2:W-:Y:S02]  /*0830*/  STS [R13+0x380], R28 ;  /* 0x0003801c0d007388 */ /* 0x0005e40000000800 */
.L_x_9:
[----:B------:R-:W-:Y:S05]  /*0840*/  BSYNC.RECONVERGENT B1 ;  /* 0x0000000000017941 */ /* 0x000fea0003800200 */
.L_x_8:
[----:B------:R-:W-:-:S13]  /*0850*/  ISETP.LT.OR P0, PT, R17, R0, P0 ;  /* 0x000000001100720c */ /* 0x000fda0000701670 */
[----:B------:R-:W-:Y:S05]  /*0860*/  @!P0 BRA `(.L_x_1) ;  /* 0x0000000000348947 */ /* 0x000fea0003800000 */
[----:B------:R-:W3:Y:S01]  /*0870*/  LDC.64 R8, c[0x0][0x388] ;  /* 0x0000e200ff087b82 */ /* 0x000ee20000000a00 */
[----:B-1----:R-:W-:-:S05]  /*0880*/  IADD3 R11, PT, PT, R4, R17, RZ ;  /* 0x00000011040b7210 */ /* 0x002fca0007ffe0ff */
[----:B---3--:R-:W-:-:S05]  /*0890*/  IMAD.WIDE R8, R11, 0x4, R8 ;  /* 0x000000040b087825 */ /* 0x008fca00078e0208 */
[----:B------:R-:W3:Y:S04]  /*08a0*/  LDG.E R4, desc[UR10][R8.64] ;  /* 0x0000000a08047981 */ /* 0x000ee8000c1e1900 */
[----:B0-----:R-:W4:Y:S04]  /*08b0*/  LDG.E R10, desc[UR10][R8.64+0x80] ;  /* 0x0000800a080a7981 */ /* 0x001f28000c1e1900 */
[----:B--2---:R-:W2:Y:S04]  /*08c0*/  LDG.E R12, desc[UR10][R8.64+0x100] ;  /* 0x0001000a080c7981 */ /* 0x004ea8000c1e1900 */
[----:B------:R-:W5:Y:S01]  /*08d0*/  LDG.E R14, desc[UR10][R8.64+0x180] ;  /* 0x0001800a080e7981 */ /* 0x000f62000c1e1900 */
[----:B------:R-:W-:-:S04]  /*08e0*/  IMAD.IADD R11, R6, 0x1, R17 ;  /* 0x00000001060b7824 */ /* 0x000fc800078e0211 */
[----:B------:R-:W-:-:S05]  /*08f0*/  IMAD R11, R11, 0x4, R18 ;  /* 0x000000040b0b7824 */ /* 0x000fca00078e0212 */
[----:B---3--:R3:W-:Y:S04]  /*0900*/  STS [R11], R4 ;  /* 0x000000040b007388 */ /* 0x0087e80000000800 */
[----:B----4-:R3:W-:Y:S04]  /*0910*/  STS [R11+0x80], R10 ;  /* 0x0000800a0b007388 */ /* 0x0107e80000000800 */
[----:B--2---:R3:W-:Y:S04]  /*0920*/  STS [R11+0x100], R12 ;  /* 0x0001000c0b007388 */ /* 0x0047e80000000800 */
[----:B-----5:R3:W-:Y:S02]  /*0930*/  STS [R11+0x180], R14 ;  /* 0x0001800e0b007388 */ /* 0x0207e40000000800 */
.L_x_1:
[----:B------:R-:W-:Y:S05]  /*0940*/  BSYNC.RECONVERGENT B0 ;  /* 0x0000000000007941 */ /* 0x000fea0003800200 */
.L_x_0:
[----:B---3--:R-:W3:Y:S01]  /*0950*/  S2R R4, SR_CTAID.Y ;  /* 0x0000000000047919 */ /* 0x008ee20000002600 */
[----:B------:R-:W-:Y:S01]  /*0960*/  BSSY.RECONVERGENT B0, `(.L_x_10) ;  /* 0x000008a000007945 */ /* 0x000fe20003800200 */
[----:B---3--:R-:W-:-:S04]  /*0970*/  LEA R17, R4, R7, 0x5 ;  /* 0x0000000704117211 */ /* 0x008fc800078e28ff */
[----:B------:R-:W-:-:S13]  /*0980*/  ISETP.GE.OR P1, PT, R17, R3, P1 ;  /* 0x000000031100720c */ /* 0x000fda0000f26670 */
[----:B------:R-:W-:Y:S05]  /*0990*/  @P1 BRA `(.L_x_11) ;  /* 0x0000000800181947 */ /* 0x000fea0003800000 */
[----:B------:R-:W-:Y:S01]  /*09a0*/  LOP3.LUT R9, RZ, R5, RZ, 0x33, !PT ;  /* 0x00000005ff097212 */ /* 0x000fe200078e33ff */
[----:B------:R-:W-:Y:S01]  /*09b0*/  BSSY.RECONVERGENT B1, `(.L_x_12) ;  /* 0x000001c000017945 */ /* 0x000fe20003800200 */
[C---:B------:R-:W-:Y:S02]  /*09c0*/  IMAD R6, R0.reuse, R17, RZ ;  /* 0x0000001100067224 */ /* 0x040fe400078e02ff */
[----:B01----:R-:W-:Y:S02]  /*09d0*/  IMAD.MOV.U32 R19, RZ, RZ, R5 ;  /* 0x000000ffff137224 */ /* 0x003fe400078e0005 */
[----:B------:R-:W-:-:S05]  /*09e0*/  IMAD.IADD R11, R0, 0x1, R9 ;  /* 0x00000001000b7824 */ /* 0x000fca00078e0209 */
[C---:B------:R-:W-:Y:S02]  /*09f0*/  LOP3.LUT R4, R11.reuse, 0x60, RZ, 0xc0, !PT ;  /* 0x000000600b047812 */ /* 0x040fe400078ec0ff */
[----:B------:R-:W-:Y:S02]  /*0a00*/  ISETP.GE.U32.AND P1, PT, R11, 0x60, PT ;  /* 0x000000600b00780c */ /* 0x000fe40003f26070 */
[----:B------:R-:W-:Y:S01]  /*0a10*/  ISETP.NE.AND P0, PT, R4, 0x60, PT ;  /* 0x000000600400780c */ /* 0x000fe20003f05270 */
[----:B------:R-:W-:-:S12]  /*0a20*/  IMAD R4, R0, R7, RZ ;  /* 0x0000000700047224 */ /* 0x000fd800078e02ff */
[----:B------:R-:W-:Y:S05]  /*0a30*/  @!P0 BRA `(.L_x_13) ;  /* 0x00000000004c8947 */ /* 0x000fea0003800000 */
[----:B--2---:R-:W0:Y:S01]  /*0a40*/  S2R R13, SR_CgaCtaId ;  /* 0x00000000000d7919 */ /* 0x004e220000008800 */
[----:B------:R-:W1:Y:S01]  /*0a50*/  LDC.64 R8, c[0x0][0x390] ;  /* 0x0000e400ff087b82 */ /* 0x000e620000000a00 */
[----:B------:R-:W-:Y:S01]  /*0a60*/  MOV R10, 0x400 ;  /* 0x00000400000a7802 */ /* 0x000fe20000000f00 */
[----:B------:R-:W-:Y:S01]  /*0a70*/  IMAD.MOV.U32 R12, RZ, RZ, RZ ;  /* 0x000000ffff0c7224 */ /* 0x000fe200078e00ff */
[----:B------:R-:W-:Y:S01]  /*0a80*/  LEA.HI R11, R11, 0x1, RZ, 0x1b ;  /* 0x000000010b0b7811 */ /* 0x000fe200078fd8ff */
[----:B------:R-:W-:Y:S01]  /*0a90*/  IMAD.MOV.U32 R19, RZ, RZ, R5 ;  /* 0x000000ffff137224 */ /* 0x000fe200078e0005 */
[----:B------:R-:W-:Y:S02]  /*0aa0*/  IADD3 R10, PT, PT, R10, 0x2880, RZ ;  /* 0x000028800a0a7810 */ /* 0x000fe40007ffe0ff */
[----:B------:R-:W-:Y:S02]  /*0ab0*/  LOP3.LUT R15, R11, 0x3, RZ, 0xc0, !PT ;  /* 0x000000030b0f7812 */ /* 0x000fe400078ec0ff */
[----:B0-----:R-:W-:-:S07]  /*0ac0*/  LEA R14, R13, R10, 0x18 ;  /* 0x0000000a0d0e7211 */ /* 0x001fce00078ec0ff */
.L_x_14:
[----:B------:R-:W-:-:S05]  /*0ad0*/  IADD3 R11, PT, PT, R6, R19, RZ ;  /* 0x00000013060b7210 */ /* 0x000fca0007ffe0ff */
[----:B01----:R-:W-:-:S06]  /*0ae0*/  IMAD.WIDE R10, R11, 0x4, R8 ;  /* 0x000000040b0a7825 */ /* 0x003fcc00078e0208 */
[----:B------:R-:W2:Y:S01]  /*0af0*/  LDG.E R10, desc[UR10][R10.64] ;  /* 0x0000000a0a0a7981 */ /* 0x000ea2000c1e1900 */
[----:B------:R-:W-:Y:S01]  /*0b00*/  IMAD.IADD R13, R4, 0x1, R19 ;  /* 0x00000001040d7824 */ /* 0x000fe200078e0213 */
[----:B------:R-:W-:Y:S01]  /*0b10*/  IADD3 R12, PT, PT, R12, 0x1, RZ ;  /* 0x000000010c0c7810 */ /* 0x000fe20007ffe0ff */
[----:B------:R-:W-:Y:S02]  /*0b20*/  VIADD R19, R19, 0x20 ;  /* 0x0000002013137836 */ /* 0x000fe40000000000 */
[----:B------:R-:W-:Y:S01]  /*0b30*/  IMAD R13, R13, 0x4, R14 ;  /* 0x000000040d0d7824 */ /* 0x000fe200078e020e */
[----:B------:R-:W-:-:S04]  /*0b40*/  ISETP.NE.AND P0, PT, R12, R15, PT ;  /* 0x0000000f0c00720c */ /* 0x000fc80003f05270 */
[----:B--2---:R0:W-:Y:S09]  /*0b50*/  STS [R13], R10 ;  /* 0x0000000a0d007388 */ /* 0x0041f20000000800 */
[----:B------:R-:W-:Y:S05]  /*0b60*/  @P0 BRA `(.L_x_14) ;  /* 0xfffffffc00d80947 */ /* 0x000fea000383ffff */
.L_x_13:
[----:B------:R-:W-:Y:S05]  /*0b70*/  BSYNC.RECONVERGENT B1 ;  /* 0x0000000000017941 */ /* 0x000fea0003800200 */
.L_x_12:
[----:B------:R-:W-:Y:S05]  /*0b80*/  @!P1 BRA `(.L_x_11) ;  /* 0x00000004009c9947 */ /* 0x000fea0003800000 */
[----:B------:R-:W1:Y:S01]  /*0b90*/  S2R R9, SR_CgaCtaId ;  /* 0x0000000000097919 */ /* 0x000e620000008800 */
[----:B0-----:R-:W-:Y:S01]  /*0ba0*/  IMAD.IADD R10, R0, 0x1, -R19 ;  /* 0x00000001000a7824 */ /* 0x001fe200078e0a13 */
[----:B------:R-:W-:Y:S01]  /*0bb0*/  MOV R8, 0x400 ;  /* 0x0000040000087802 */ /* 0x000fe20000000f00 */
[----:B------:R-:W-:Y:S01]  /*0bc0*/  BSSY.RECONVERGENT B1, `(.L_x_15) ;  /* 0x0000036000017945 */ /* 0x000fe20003800200 */
[----:B------:R-:W-:Y:S02]  /*0bd0*/  PLOP3.LUT P0, PT, PT, PT, PT, 0x80, 0x8 ;  /* 0x000000000008781c */ /* 0x000fe40003f0f070 */
[----:B------:R-:W-:Y:S02]  /*0be0*/  ISETP.GT.AND P1, PT, R10, 0x180, PT ;  /* 0x000001800a00780c */ /* 0x000fe40003f24270 */
[----:B------:R-:W-:-:S04]  /*0bf0*/  IADD3 R8, PT, PT, R8, 0x2880, RZ ;  /* 0x0000288008087810 */ /* 0x000fc80007ffe0ff */
[----:B-1----:R-:W-:-:S07]  /*0c00*/  LEA R18, R9, R8, 0x18 ;  /* 0x0000000809127211 */ /* 0x002fce00078ec0ff */
[----:B------:R-:W-:Y:S05]  /*0c10*/  @!P1 BRA `(.L_x_16) ;  /* 0x0000000000c09947 */ /* 0x000fea0003800000 */
[----:B------:R-:W-:Y:S01]  /*0c20*/  PLOP3.LUT P0, PT, PT, PT, PT, 0x8, 0x80 ;  /* 0x000000000080781c */ /* 0x000fe20003f0e170 */
[----:B--2---:R-:W-:-:S12]  /*0c30*/  VIADD R16, R0, 0xfffffe80 ;  /* 0xfffffe8000107836 */ /* 0x004fd80000000000 */
.L_x_17:
[----:B0-----:R-:W0:Y:S01]  /*0c40*/  LDC.64 R8, c[0x0][0x390] ;  /* 0x0000e400ff087b82 */ /* 0x001e220000000a00 */
[----:B------:R-:W-:-:S04]  /*0c50*/  IMAD.IADD R13, R6, 0x1, R19 ;  /* 0x00000001060d7824 */ /* 0x000fc800078e0213 */
[----:B0-----:R-:W-:-:S05]  /*0c60*/  IMAD.WIDE R12, R13, 0x4, R8 ;  /* 0x000000040d0c7825 */ /* 0x001fca00078e0208 */
[----:B------:R-:W2:Y:S04]  /*0c70*/  LDG.E R27, desc[UR10][R12.64] ;  /* 0x0000000a0c1b7981 */ /* 0x000ea8000c1e1900 */
[----:B------:R-:W3:Y:S04]  /*0c80*/  LDG.E R20, desc[UR10][R12.64+0x80] ;  /* 0x0000800a0c147981 */ /* 0x000ee8000c1e1900 */
[----:B------:R-:W4:Y:S01]  /*0c90*/  LDG.E R21, desc[UR10][R12.64+0x100] ;  /* 0x0001000a0c157981 */ /* 0x000f22000c1e1900 */
[--C-:B------:R-:W-:Y:S02]  /*0ca0*/  IADD3 R11, PT, PT, R6, 0x80, R19.reuse ;  /* 0x00000080060b7810 */ /* 0x100fe40007ffe013 */
[----:B------:R-:W-:Y:S01]  /*0cb0*/  IADD3 R23, PT, PT, R4, R19, RZ ;  /* 0x0000001304177210 */ /* 0x000fe20007ffe0ff */
[----:B------:R-:W5:Y:S01]  /*0cc0*/  LDG.E R22, desc[UR10][R12.64+0x180] ;  /* 0x0001800a0c167981 */ /* 0x000f62000c1e1900 */
[----:B------:R-:W-:Y:S01]  /*0cd0*/  IADD3 R15, PT, PT, R6, 0x100, R19 ;  /* 0x00000100060f7810 */ /* 0x000fe20007ffe013 */
[----:B------:R-:W-:-:S05]  /*0ce0*/  IMAD.WIDE R10, R11, 0x4, R8 ;  /* 0x000000040b0a7825 */ /* 0x000fca00078e0208 */
[----:B------:R-:W5:Y:S04]  /*0cf0*/  LDG.E R24, desc[UR10][R10.64] ;  /* 0x0000000a0a187981 */ /* 0x000f68000c1e1900 */
[----:B------:R-:W5:Y:S04]  /*0d00*/  LDG.E R26, desc[UR10][R10.64+0x80] ;  /* 0x0000800a0a1a7981 */ /* 0x000f68000c1e1900 */
[----:B------:R-:W5:Y:S04]  /*0d10*/  LDG.E R28, desc[UR10][R10.64+0x100] ;  /* 0x0001000a0a1c7981 */ /* 0x000f68000c1e1900 */
[----:B------:R0:W5:Y:S01]  /*0d20*/  LDG.E R25, desc[UR10][R10.64+0x180] ;  /* 0x0001800a0a197981 */ /* 0x000162000c1e1900 */
[----:B------:R-:W-:-:S02]  /*0d30*/  IMAD R23, R23, 0x4, R18 ;  /* 0x0000000417177824 */ /* 0x000fc400078e0212 */
[----:B------:R-:W-:-:S05]  /*0d40*/  IMAD.WIDE R14, R15, 0x4, R8 ;  /* 0x000000040f0e7825 */ /* 0x000fca00078e0208 */
[----:B------:R-:W5:Y:S01]  /*0d50*/  LDG.E R13, desc[UR10][R14.64] ;  /* 0x0000000a0e0d7981 */ /* 0x000f62000c1e1900 */
[----:B0-----:R-:W-:-:S03]  /*0d60*/  IADD3 R11, PT, PT, R6, 0x180, R19 ;  /* 0x00000180060b7810 */ /* 0x001fc60007ffe013 */
[----:B------:R-:W5:Y:S02]  /*0d70*/  LDG.E R12, desc[UR10][R14.64+0x80] ;  /* 0x0000800a0e0c7981 */ /* 0x000f64000c1e1900 */
[----:B------:R-:W-:Y:S02]  /*0d80*/  IMAD.WIDE R8, R11, 0x4, R8 ;  /* 0x000000040b087825 */ /* 0x000fe400078e0208 */
[----:B------:R-:W5:Y:S04]  /*0d90*/  LDG.E R29, desc[UR10][R14.64+0x100] ;  /* 0x0001000a0e1d7981 */ /* 0x000f68000c1e1900 */
[----:B------:R-:W5:Y:S04]  /*0da0*/  LDG.E R10, desc[UR10][R8.64] ;  /* 0x0000000a080a7981 */ /* 0x000f68000c1e1900 */
[----:B------:R-:W5:Y:S04]  /*0db0*/  LDG.E R11, desc[UR10][R8.64+0x80] ;  /* 0x0000800a080b7981 */ /* 0x000f68000c1e1900 */
[----:B--2---:R0:W-:Y:S04]  /*0dc0*/  STS [R23], R27 ;  /* 0x0000001b17007388 */ /* 0x0041e80000000800 */
[----:B---3--:R1:W-:Y:S04]  /*0dd0*/  STS [R23+0x80], R20 ;  /* 0x0000801417007388 */ /* 0x0083e80000000800 */
[----:B----4-:R2:W-:Y:S04]  /*0de0*/  STS [R23+0x100], R21 ;  /* 0x0001001517007388 */ /* 0x0105e80000000800 */
[----:B0-----:R-:W3:Y:S04]  /*0df0*/  LDG.E R27, desc[UR10][R14.64+0x180] ;  /* 0x0001800a0e1b7981 */ /* 0x001ee8000c1e1900 */
[----:B-1----:R-:W4:Y:S04]  /*0e00*/  LDG.E R20, desc[UR10][R8.64+0x100] ;  /* 0x0001000a08147981 */ /* 0x002f28000c1e1900 */
[----:B--2---:R-:W2:Y:S01]  /*0e10*/  LDG.E R21, desc[UR10][R8.64+0x180] ;  /* 0x0001800a08157981 */ /* 0x004ea2000c1e1900 */
[----:B------:R-:W-:-:S03]  /*0e20*/  VIADD R19, R19, 0x200 ;  /* 0x0000020013137836 */ /* 0x000fc60000000000 */
        /* <DEDUP_REMOVED lines=11> */
[----:B---3--:R0:W-:Y:S04]  /*0ee0*/  STS [R23+0x580], R27 ;  /* 0x0005801b17007388 */ /* 0x0081e80000000800 */
[----:B----4-:R0:W-:Y:S04]  /*0ef0*/  STS [R23+0x700], R20 ;  /* 0x0007001417007388 */ /* 0x0101e80000000800 */
[----:B--2---:R0:W-:Y:S02]  /*0f00*/  STS [R23+0x780], R21 ;  /* 0x0007801517007388 */ /* 0x0041e40000000800 */
[----:B------:R-:W-:Y:S05]  /*0f10*/  @!P1 BRA `(.L_x_17) ;  /* 0xfffffffc00489947 */ /* 0x000fea000383ffff */
.L_x_16:
[----:B------:R-:W-:Y:S05]  /*0f20*/  BSYNC.RECONVERGENT B1 ;  /* 0x0000000000017941 */ /* 0x000fea0003800200 */
.L_x_15:
[----:B------:R-:W-:Y:S01]  /*0f30*/  IADD3 R8, PT, PT, R0, -R19, RZ ;  /* 0x8000001300087210 */ /* 0x000fe20007ffe0ff */
[----:B------:R-:W-:Y:S03]  /*0f40*/  BSSY.RECONVERGENT B1, `(.L_x_18) ;  /* 0x000001c000017945 */ /* 0x000fe60003800200 */
[----:B------:R-:W-:-:S13]  /*0f50*/  ISETP.GT.AND P1, PT, R8, 0x80, PT ;  /* 0x000000800800780c */ /* 0x000fda0003f24270 */
[----:B------:R-:W-:Y:S05]  /*0f60*/  @!P1 BRA `(.L_x_19) ;  /* 0x0000000000649947 */ /* 0x000fea0003800000 */
[----:B0-----:R-:W0:Y:S01]  /*0f70*/  LDC.64 R10, c[0x0][0x390] ;  /* 0x0000e400ff0a7b82 */ /* 0x001e220000000a00 */
[C-C-:B------:R-:W-:Y:S01]  /*0f80*/  IMAD.IADD R9, R6.reuse, 0x1, R19.reuse ;  /* 0x0000000106097824 */ /* 0x140fe200078e0213 */
[----:B--2---:R-:W-:-:S03]  /*0f90*/  IADD3 R13, PT, PT, R6, 0x80, R19 ;  /* 0x00000080060d7810 */ /* 0x004fc60007ffe013 */
        /* <DEDUP_REMOVED lines=10> */
[----:B------:R-:W-:Y:S01]  /*1040*/  IMAD.IADD R13, R4, 0x1, R19 ;  /* 0x00000001040d7824 */ /* 0x000fe200078e0213 */
[----:B------:R-:W-:Y:S01]  /*1050*/  PLOP3.LUT P0, PT, PT, PT, PT, 0x8, 0x80 ;  /* 0x000000000080781c */ /* 0x000fe20003f0e170 */
[----:B------:R-:W-:-:S03]  /*1060*/  VIADD R19, R19, 0x100 ;  /* 0x0000010013137836 */ /* 0x000fc60000000000 */
[----:B------:R-:W-:-:S05]  /*1070*/  LEA R13, R13, R18, 0x2 ;  /* 0x000000120d0d7211 */ /* 0x000fca00078e10ff */
        /* <DEDUP_REMOVED lines=8> */
.L_x_19:
[----:B------:R-:W-:Y:S05]  /*1100*/  BSYNC.RECONVERGENT B1 ;  /* 0x0000000000017941 */ /* 0x000fea0003800200 */
.L_x_18:
[----:B------:R-:W-:-:S13]  /*1110*/  ISETP.LT.OR P0, PT, R19, R0, P0 ;  /* 0x000000001300720c */ /* 0x000fda0000701670 */
[----:B------:R-:W-:Y:S05]  /*1120*/  @!P0 BRA `(.L_x_11) ;  /* 0x0000000000348947 */ /* 0x000fea0003800000 */
[----:B------:R-:W3:Y:S01]  /*1130*/  LDC.64 R8, c[0x0][0x390] ;  /* 0x0000e400ff087b82 */ /* 0x000ee20000000a00 */
[----:B0-----:R-:W-:-:S04]  /*1140*/  IMAD.IADD R11, R6, 0x1, R19 ;  /* 0x00000001060b7824 */ /* 0x001fc800078e0213 */
[----:B---3--:R-:W-:-:S05]  /*1150*/  IMAD.WIDE R8, R11, 0x4, R8 ;  /* 0x000000040b087825 */ /* 0x008fca00078e0208 */
[----:B------:R-:W3:Y:S04]  /*1160*/  LDG.E R6, desc[UR10][R8.64] ;  /* 0x0000000a08067981 */ /* 0x000ee8000c1e1900 */
[----:B------:R-:W4:Y:S04]  /*1170*/  LDG.E R10, desc[UR10][R8.64+0x80] ;  /* 0x0000800a080a7981 */ /* 0x000f28000c1e1900 */
[----:B-12---:R-:W2:Y:S04]  /*1180*/  LDG.E R12, desc[UR10][R8.64+0x100] ;  /* 0x0001000a080c7981 */ /* 0x006ea8000c1e1900 */
[----:B------:R-:W5:Y:S01]  /*1190*/  LDG.E R14, desc[UR10][R8.64+0x180] ;  /* 0x0001800a080e7981 */ /* 0x000f62000c1e1900 */
[----:B------:R-:W-:-:S05]  /*11a0*/  IADD3 R11, PT, PT, R4, R19, RZ ;  /* 0x00000013040b7210 */ /* 0x000fca0007ffe0ff */
[----:B------:R-:W-:-:S05]  /*11b0*/  IMAD R11, R11, 0x4, R18 ;  /* 0x000000040b0b7824 */ /* 0x000fca00078e0212 */
[----:B---3--:R3:W-:Y:S04]  /*11c0*/  STS [R11], R6 ;  /* 0x000000060b007388 */ /* 0x0087e80000000800 */
[----:B----4-:R3:W-:Y:S04]  /*11d0*/  STS [R11+0x80], R10 ;  /* 0x0000800a0b007388 */ /* 0x0107e80000000800 */
[----:B--2---:R3:W-:Y:S04]  /*11e0*/  STS [R11+0x100], R12 ;  /* 0x0001000c0b007388 */ /* 0x0047e80000000800 */
[----:B-----5:R3:W-:Y:S02]  /*11f0*/  STS [R11+0x180], R14 ;  /* 0x0001800e0b007388 */ /* 0x0207e40000000800 */
.L_x_11:
[----:B------:R-:W-:Y:S05]  /*1200*/  BSYNC.RECONVERGENT B0 ;  /* 0x0000000000007941 */ /* 0x000fea0003800200 */
.L_x_10:
[----:B------:R-:W-:Y:S01]  /*1210*/  BAR.SYNC.DEFER_BLOCKING 0x0 ;  /* 0x0000000000007b1d */ /* 0x000fe20000010000 */
[----:B------:R-:W-:-:S04]  /*1220*/  VIMNMX R4, PT, PT, R2, R17, !PT ;  /* 0x0000001102047248 */ /* 0x000fc80007fe0100 */
[----:B------:R-:W-:-:S13]  /*1230*/  ISETP.GE.AND P0, PT, R4, R3, PT ;  /* 0x000000030400720c */ /* 0x000fda0003f06270 */
[----:B------:R-:W-:Y:S05]  /*1240*/  @P0 EXIT ;  /* 0x000000000000094d */ /* 0x000fea0003800000 */
[----:B------:R-:W-:-:S13]  /*1250*/  ISETP.GE.AND P0, PT, R0, 0x1, PT ;  /* 0x000000010000780c */ /* 0x000fda0003f06270 */
[----:B------:R-:W-:Y:S05]  /*1260*/  @!P0 EXIT ;  /* 0x000000000000894d */ /* 0x000fea0003800000 */
[----:B------:R-:W4:Y:S01]  /*1270*/  S2UR UR6, SR_CgaCtaId ;  /* 0x00000000000679c3 */ /* 0x000f220000008800 */
[----:B------:R-:W-:Y:S01]  /*1280*/  UMOV UR4, 0x400 ;  /* 0x0000040000047882 */ /* 0x000fe20000000000 */
[C---:B------:R-:W-:Y:S01]  /*1290*/  IMAD R17, R3.reuse, R17, R2 ;  /* 0x0000001103117224 */ /* 0x040fe200078e0202 */
[----:B------:R-:W-:Y:S01]  /*12a0*/  UIADD3 UR5, UPT, UPT, UR4, 0x2880, URZ ;  /* 0x0000288004057890 */ /* 0x000fe2000fffe0ff */
[----:B---3--:R-:W-:Y:S01]  /*12b0*/  IMAD R6, R3, R3, RZ ;  /* 0x0000000303067224 */ /* 0x008fe200078e02ff */
[----:B01----:R-:W-:Y:S01]  /*12c0*/  PRMT R10, RZ, 0x7610, R10 ;  /* 0x00007610ff0a7816 */ /* 0x003fe2000000000a */
[----:B------:R-:W-:Y:S02]  /*12d0*/  VIADD R3, R5, 0xffffffff ;  /* 0xffffffff05037836 */ /* 0x000fe40000000000 */
[----:B------:R-:W0:Y:S01]  /*12e0*/  LDC.64 R8, c[0x0][0x398] ;  /* 0x0000e600ff087b82 */ /* 0x000e220000000a00 */
[C---:B------:R-:W-:Y:S01]  /*12f0*/  IMAD R15, R0.reuse, R7, RZ ;  /* 0x00000007000f7224 */ /* 0x040fe200078e02ff */
[----:B------:R-:W-:Y:S01]  /*1300*/  PRMT R7, RZ, 0x7610, R7 ;  /* 0x00007610ff077816 */ /* 0x000fe20000000007 */
[----:B------:R-:W-:-:S02]  /*1310*/  IMAD R3, R0, R3, RZ ;  /* 0x0000000300037224 */ /* 0x000fc400078e02ff */
[C---:B------:R-:W-:Y:S01]  /*1320*/  IMAD R4, R0.reuse, R5, RZ ;  /* 0x0000000500047224 */ /* 0x040fe200078e02ff */
[C---:B------:R-:W-:Y:S01]  /*1330*/  SHF.L.U32 R5, R0.reuse, 0x1, RZ ;  /* 0x0000000100057819 */ /* 0x040fe200000006ff */
[----:B------:R-:W-:-:S03]  /*1340*/  IMAD.IADD R11, R0, 0x1, R15 ;  /* 0x00000001000b7824 */ /* 0x000fc600078e020f */
[C---:B--2---:R-:W-:Y:S01]  /*1350*/  IADD3 R12, PT, PT, R5.reuse, -0x2, RZ ;  /* 0xfffffffe050c7810 */ /* 0x044fe20007ffe0ff */
[C---:B------:R-:W-:Y:S01]  /*1360*/  VIADD R22, R5.reuse, 0xffffffff ;  /* 0xffffffff05167836 */ /* 0x040fe20000000000 */
[----:B------:R-:W-:Y:S01]  /*1370*/  LOP3.LUT R13, R5, 0x3, RZ, 0x3c, !PT ;  /* 0x00000003050d7812 */ /* 0x000fe200078e3cff */
[----:B----4-:R-:W-:Y:S02]  /*1380*/  ULEA UR7, UR6, UR4, 0x18 ;  /* 0x0000000406077291 */ /* 0x010fe4000f8ec0ff */
[----:B------:R-:W-:Y:S01]  /*1390*/  ULEA UR5, UR6, UR5, 0x18 ;  /* 0x0000000506057291 */ /* 0x000fe2000f8ec0ff */
[----:B------:R-:W-:-:S03]  /*13a0*/  UMOV UR4, URZ ;  /* 0x000000ff00047c82 */ /* 0x000fc60008000000 */
[----:B------:R-:W-:Y:S02]  /*13b0*/  LEA R3, R3, UR7, 0x2 ;  /* 0x0000000703037c11 */ /* 0x000fe4000f8e10ff */
[----:B------:R-:W-:Y:S01]  /*13c0*/  LEA R15, R15, UR5, 0x2 ;  /* 0x000000050f0f7c11 */ /* 0x000fe2000f8e10ff */
[----:B0-----:R-:W-:-:S04]  /*13d0*/  IMAD.WIDE.U32 R8, R17, 0x4, R8 ;  /* 0x0000000411087825 */ /* 0x001fc800078e0008 */
[----:B------:R-:W-:Y:S02]  /*13e0*/  VIADD R14, R3, 0x10 ;  /* 0x00000010030e7836 */ /* 0x000fe40000000000 */
[----:B------:R-:W-:-:S07]  /*13f0*/  VIADD R15, R15, 0x10 ;  /* 0x000000100f0f7836 */ /* 0x000fce0000000000 */
.L_x_30:
[----:B------:R-:W-:Y:S01]  /*1400*/  ISETP.LE.AND P1, PT, R0, UR4, PT ;  /* 0x0000000400007c0c */ /* 0x000fe2000bf23270 */
[----:B------:R-:W-:Y:S01]  /*1410*/  UIADD3 UR5, UPT, UPT, UR4, 0x1, URZ ;  /* 0x0000000104057890 */ /* 0x000fe2000fffe0ff */
[----:B0-----:R-:W-:Y:S01]  /*1420*/  VIMNMX R2, PT, PT, R22, 0x1, !PT ;  /* 0x0000000116027848 */ /* 0x001fe20007fe0100 */
[----:B------:R-:W-:Y:S01]  /*1430*/  IMAD.U32 R19, RZ, RZ, UR4 ;  /* 0x00000004ff137e24 */ /* 0x000fe2000f8e00ff */
[----:B------:R-:W-:Y:S01]  /*1440*/  IADD3 R3, PT, PT, R10, 0x1, RZ ;  /* 0x000000010a037810 */ /* 0x000fe20007ffe0ff */
[----:B------:R-:W-:Y:S02]  /*1450*/  VIADD R24, R22, -UR4 ;  /* 0x8000000416187c36 */ /* 0x000fe40008000000 */
[----:B------:R-:W-:Y:S01]  /*1460*/  ISETP.NE.AND P0, PT, R2, UR5, PT ;  /* 0x0000000502007c0c */ /* 0x000fe2000bf05270 */
[----:B------:R-:W-:Y:S01]  /*1470*/  UMOV UR4, UR5 ;  /* 0x0000000500047c82 */ /* 0x000fe20008000000 */
[----:B------:R-:W-:Y:S02]  /*1480*/  PRMT R2, R10, 0x7610, R2 ;  /* 0x000076100a027816 */ /* 0x000fe40000000002 */
[----:B------:R-:W-:-:S02]  /*1490*/  PRMT R10, R3, 0x7610, R10 ;  /* 0x00007610030a7816 */ /* 0x000fc4000000000a */
[----:B------:R-:W-:Y:S07]  /*14a0*/  @P1 BRA `(.L_x_20) ;  /* 0x0000000400a41947 */ /* 0x000fee0003800000 */
[----:B------:R-:W-:Y:S01]  /*14b0*/  ISETP.GE.U32.AND P1, PT, R19, 0x7, PT ;  /* 0x000000071300780c */ /* 0x000fe20003f26070 */
[----:B------:R-:W-:Y:S01]  /*14c0*/  ULOP3.LUT UP1, URZ, UR4, 0x7, URZ, 0xc0, !UPT ;  /* 0x0000000704ff7892 */ /* 0x000fe2000f82c0ff */
[----:B------:R-:W-:Y:S01]  /*14d0*/  LOP3.LUT R2, RZ, R19, RZ, 0x33, !PT ;  /* 0x00000013ff027212 */ /* 0x000fe200078e33ff */
[----:B------:R-:W-:Y:S01]  /*14e0*/  UMOV UR5, URZ ;  /* 0x000000ff00057c82 */ /* 0x000fe20008000000 */
[----:B------:R-:W-:-:S03]  /*14f0*/  HFMA2 R16, -RZ, RZ, 0, 0 ;  /* 0x00000000ff107431 */ /* 0x000fc600000001ff */
[----:B------:R-:W-:-:S06]  /*1500*/  IMAD.IADD R2, R11, 0x1, R2 ;  /* 0x000000010b027824 */ /* 0x000fcc00078e0202 */
[----:B------:R-:W-:Y:S05]  /*1510*/  @!P1 BRA `(.L_x_21) ;  /* 0x0000000000989947 */ /* 0x000fea0003800000 */
[----:B------:R-:W0:Y:S01]  /*1520*/  S2UR UR8, SR_CgaCtaId ;  /* 0x00000000000879c3 */ /* 0x000e220000008800 */
[----:B------:R-:W-:Y:S01]  /*1530*/  UMOV UR5, 0x400 ;  /* 0x0000040000057882 */ /* 0x000fe20000000000 */
[----:B------:R-:W-:Y:S01]  /*1540*/  IMAD.MOV.U32 R16, RZ, RZ, RZ ;  /* 0x000000ffff107224 */ /* 0x000fe200078e00ff */
[----:B------:R-:W-:Y:S02]  /*1550*/  UIADD3 UR6, UPT, UPT, UR5, 0x2880, URZ ;  /* 0x0000288005067890 */ /* 0x000fe4000fffe0ff */
[----:B------:R-:W-:Y:S02]  /*1560*/  ULOP3.LUT UR5, UR4, 0xfffffff8, URZ, 0xc0, !UPT ;  /* 0xfffffff804057892 */ /* 0x000fe4000f8ec0ff */
[----:B0-----:R-:W-:-:S03]  /*1570*/  ULEA UR8, UR8, UR6, 0x18 ;  /* 0x0000000608087291 */ /* 0x001fc6000f8ec0ff */
[----:B------:R-:W-:-:S09]  /*1580*/  UMOV UR6, URZ ;  /* 0x000000ff00067c82 */ /* 0x000fd20008000000 */
.L_x_22:
[----:B------:R-:W-:Y:S01]  /*1590*/  VIADD R3, R2, UR6 ;  /* 0x0000000602037c36 */ /* 0x000fe20008000000 */
[----:B------:R-:W-:Y:S01]  /*15a0*/  IADD3 R18, PT, PT, R4, UR6, RZ ;  /* 0x0000000604127c10 */ /* 0x000fe2000fffe0ff */
[----:B------:R-:W-:-:S03]  /*15b0*/  UIADD3 UR6, UPT, UPT, UR6, 0x8, URZ ;  /* 0x0000000806067890 */ /* 0x000fc6000fffe0ff */
[----:B------:R-:W-:Y:S01]  /*15c0*/  LEA R18, R18, UR7, 0x2 ;  /* 0x0000000712127c11 */ /* 0x000fe2000f8e10ff */
[----:B------:R-:W-:Y:S01]  /*15d0*/  UISETP.NE.AND UP0, UPT, UR6, UR5, UPT ;  /* 0x000000050600728c */ /* 0x000fe2000bf05270 */
[----:B------:R-:W-:-:S03]  /*15e0*/  LEA R3, R3, UR8, 0x2 ;  /* 0x0000000803037c11 */ /* 0x000fc6000f8e10ff */
[----:B------:R-:W-:Y:S04]  /*15f0*/  LDS R21, [R18] ;  /* 0x0000000012157984 */ /* 0x000fe80000000800 */
[----:B------:R-:W0:Y:S04]  /*1600*/  LDS R20, [R3] ;  /* 0x0000000003147984 */ /* 0x000e280000000800 */
[----:B------:R-:W-:Y:S04]  /*1610*/  LDS R23, [R18+0x4] ;  /* 0x0000040012177984 */ /* 0x000fe80000000800 */
[----:B------:R-:W1:Y:S04]  /*1620*/  LDS R24, [R3+0x4] ;  /* 0x0000040003187984 */ /* 0x000e680000000800 */
[----:B------:R-:W-:Y:S04]  /*1630*/  LDS R25, [R18+0x8] ;  /* 0x0000080012197984 */ /* 0x000fe80000000800 */
[----:B------:R-:W2:Y:S04]  /*1640*/  LDS R26, [R3+0x8] ;  /* 0x00000800031a7984 */ /* 0x000ea80000000800 */
[----:B------:R-:W-:Y:S04]  /*1650*/  LDS R27, [R3+0x14] ;  /* 0x00001400031b7984 */ /* 0x000fe80000000800 */
[----:B------:R-:W-:Y:S01]  /*1660*/  LDS R28, [R3+0x1c] ;  /* 0x00001c00031c7984 */ /* 0x000fe20000000800 */
[----:B0-----:R-:W-:-:S03]  /*1670*/  FFMA R20, R21, R20, R16 ;  /* 0x0000001415147223 */ /* 0x001fc60000000010 */
[----:B------:R-:W-:Y:S04]  /*1680*/  LDS R21, [R18+0xc] ;  /* 0x00000c0012157984 */ /* 0x000fe80000000800 */
[----:B------:R-:W0:Y:S01]  /*1690*/  LDS R16, [R3+0xc] ;  /* 0x00000c0003107984 */ /* 0x000e220000000800 */
[----:B-1----:R-:W-:-:S03]  /*16a0*/  FFMA R20, R23, R24, R20 ;  /* 0x0000001817147223 */ /* 0x002fc60000000014 */
[----:B------:R-:W-:Y:S04]  /*16b0*/  LDS R23, [R18+0x10] ;  /* 0x0000100012177984 */ /* 0x000fe80000000800 */
[----:B------:R-:W-:Y:S01]  /*16c0*/  LDS R24, [R3+0x18] ;  /* 0x0000180003187984 */ /* 0x000fe20000000800 */
[----:B--2---:R-:W-:-:S03]  /*16d0*/  FFMA R26, R25, R26, R20 ;  /* 0x0000001a191a7223 */ /* 0x004fc60000000014 */
[----:B------:R-:W1:Y:S04]  /*16e0*/  LDS R20, [R3+0x10] ;  /* 0x0000100003147984 */ /* 0x000e680000000800 */
[----:B------:R-:W2:Y:S01]  /*16f0*/  LDS R25, [R18+0x14] ;  /* 0x0000140012197984 */ /* 0x000ea20000000800 */
[----:B0-----:R-:W-:-:S03]  /*1700*/  FFMA R26, R21, R16, R26 ;  /* 0x00000010151a7223 */ /* 0x001fc6000000001a */
[----:B------:R-:W0:Y:S04]  /*1710*/  LDS R21, [R18+0x18] ;  /* 0x0000180012157984 */ /* 0x000e280000000800 */
[----:B------:R-:W3:Y:S01]  /*1720*/  LDS R16, [R18+0x1c] ;  /* 0x00001c0012107984 */ /* 0x000ee20000000800 */
[----:B-1----:R-:W-:-:S04]  /*1730*/  FFMA R20, R23, R20, R26 ;  /* 0x0000001417147223 */ /* 0x002fc8000000001a */
[----:B--2---:R-:W-:-:S04]  /*1740*/  FFMA R20, R25, R27, R20 ;  /* 0x0000001b19147223 */ /* 0x004fc80000000014 */
[----:B0-----:R-:W-:-:S04]  /*1750*/  FFMA R21, R21, R24, R20 ;  /* 0x0000001815157223 */ /* 0x001fc80000000014 */
[----:B---3--:R-:W-:Y:S01]  /*1760*/  FFMA R16, R16, R28, R21 ;  /* 0x0000001c10107223 */ /* 0x008fe20000000015 */
[----:B------:R-:W-:Y:S06]  /*1770*/  BRA.U UP0, `(.L_x_22) ;  /* 0xfffffffd00847547 */ /* 0x000fec000b83ffff */
.L_x_21:
[----:B------:R-:W-:Y:S05]  /*1780*/  BRA.U !UP1, `(.L_x_23) ;  /* 0x0000000909b47547 */ /* 0x000fea000b800000 */
[----:B------:R-:W-:-:S04]  /*1790*/  LOP3.LUT R18, R10, 0x7, RZ, 0xc0, !PT ;  /* 0x000000070a127812 */ /* 0x000fc800078ec0ff */
[C---:B------:R-:W-:Y:S01]  /*17a0*/  LOP3.LUT P2, RZ, R18.reuse, 0x3, RZ, 0xc0, !PT ;  /* 0x0000000312ff7812 */ /* 0x040fe2000784c0ff */
[----:B------:R-:W-:-:S05]  /*17b0*/  VIADD R3, R18, 0xffffffff ;  /* 0xffffffff12037836 */ /* 0x000fca0000000000 */
[----:B------:R-:W-:-:S13]  /*17c0*/  ISETP.GE.U32.AND P1, PT, R3, 0x3, PT ;  /* 0x000000030300780c */ /* 0x000fda0003f26070 */
[----:B------:R-:W-:Y:S05]  /*17d0*/  @!P1 BRA `(.L_x_24) ;  /* 0x0000000000549947 */ /* 0x000fea0003800000 */
[----:B------:R-:W0:Y:S01]  /*17e0*/  S2UR UR8, SR_CgaCtaId ;  /* 0x00000000000879c3 */ /* 0x000e220000008800 */
[----:B------:R-:W-:Y:S01]  /*17f0*/  UMOV UR6, 0x400 ;  /* 0x0000040000067882 */ /* 0x000fe20000000000 */
[----:B------:R-:W-:Y:S01]  /*1800*/  VIADD R18, R2, UR5 ;  /* 0x0000000502127c36 */ /* 0x000fe20008000000 */
[----:B------:R-:W-:Y:S01]  /*1810*/  UIADD3 UR6, UPT, UPT, UR6, 0x2880, URZ ;  /* 0x0000288006067890 */ /* 0x000fe2000fffe0ff */
[----:B------:R-:W-:Y:S01]  /*1820*/  IADD3 R3, PT, PT, R4, UR5, RZ ;  /* 0x0000000504037c10 */ /* 0x000fe2000fffe0ff */
[----:B------:R-:W-:-:S03]  /*1830*/  UIADD3 UR5, UPT, UPT, UR5, 0x4, URZ ;  /* 0x0000000405057890 */ /* 0x000fc6000fffe0ff */
[----:B------:R-:W-:-:S05]  /*1840*/  LEA R20, R3, UR7, 0x2 ;  /* 0x0000000703147c11 */ /* 0x000fca000f8e10ff */
[----:B------:R-:W-:Y:S04]  /*1850*/  LDS R23, [R20] ;  /* 0x0000000014177984 */ /* 0x000fe80000000800 */
[----:B------:R-:W-:Y:S04]  /*1860*/  LDS R26, [R20+0x4] ;  /* 0x00000400141a7984 */ /* 0x000fe80000000800 */
[----:B------:R-:W-:Y:S01]  /*1870*/  LDS R3, [R20+0xc] ;  /* 0x00000c0014037984 */ /* 0x000fe20000000800 */
[----:B0-----:R-:W-:-:S06]  /*1880*/  ULEA UR6, UR8, UR6, 0x18 ;  /* 0x0000000608067291 */ /* 0x001fcc000f8ec0ff */
[----:B------:R-:W-:Y:S02]  /*1890*/  LEA R24, R18, UR6, 0x2 ;  /* 0x0000000612187c11 */ /* 0x000fe4000f8e10ff */
[----:B------:R-:W-:Y:S04]  /*18a0*/  LDS R18, [R20+0x8] ;  /* 0x0000080014127984 */ /* 0x000fe80000000800 */
[----:B------:R-:W0:Y:S04]  /*18b0*/  LDS R25, [R24] ;  /* 0x0000000018197984 */ /* 0x000e280000000800 */
[----:B------:R-:W1:Y:S04]  /*18c0*/  LDS R27, [R24+0x4] ;  /* 0x00000400181b7984 */ /* 0x000e680000000800 */
[----:B------:R-:W2:Y:S04]  /*18d0*/  LDS R21, [R24+0x8] ;  /* 0x0000080018157984 */ /* 0x000ea80000000800 */
[----:B------:R-:W3:Y:S01]  /*18e0*/  LDS R28, [R24+0xc] ;  /* 0x00000c00181c7984 */ /* 0x000ee20000000800 */
[----:B0-----:R-:W-:-:S04]  /*18f0*/  FFMA R23, R23, R25, R16 ;  /* 0x0000001917177223 */ /* 0x001fc80000000010 */
[----:B-1----:R-:W-:-:S04]  /*1900*/  FFMA R23, R26, R27, R23 ;  /* 0x0000001b1a177223 */ /* 0x002fc80000000017 */
[----:B--2---:R-:W-:-:S04]  /*1910*/  FFMA R18, R18, R21, R23 ;  /* 0x0000001512127223 */ /* 0x004fc80000000017 */
[----:B---3--:R-:W-:-:S07]  /*1920*/  FFMA R16, R3, R28, R18 ;  /* 0x0000001c03107223 */ /* 0x008fce0000000012 */
.L_x_24:
[----:B------:R-:W-:Y:S05]  /*1930*/  @!P2 BRA `(.L_x_23) ;  /* 0x000000080048a947 */ /* 0x000fea0003800000 */
[C---:B------:R-:W-:Y:S02]  /*1940*/  LOP3.LUT P1, RZ, R7.reuse, 0x3, RZ, 0xc0, !PT ;  /* 0x0000000307ff7812 */ /* 0x040fe4000782c0ff */
[----:B------:R-:W-:-:S04]  /*1950*/  LOP3.LUT R3, R7, 0x1, RZ, 0xc0, !PT ;  /* 0x0000000107037812 */ /* 0x000fc800078ec0ff */
[----:B------:R-:W-:-:S07]  /*1960*/  ISETP.NE.U32.AND P2, PT, R3, 0x1, PT ;  /* 0x000000010300780c */ /* 0x000fce0003f45070 */
[----:B------:R-:W-:Y:S06]  /*1970*/  @!P1 BRA `(.L_x_25) ;  /* 0x00000000003c9947 */ /* 0x000fec0003800000 */
[----:B------:R-:W0:Y:S01]  /*1980*/  S2UR UR8, SR_CgaCtaId ;  /* 0x00000000000879c3 */ /* 0x000e220000008800 */
[----:B------:R-:W-:Y:S01]  /*1990*/  UMOV UR6, 0x400 ;  /* 0x0000040000067882 */ /* 0x000fe20000000000 */
[----:B------:R-:W-:Y:S01]  /*19a0*/  VIADD R3, R4, UR5 ;  /* 0x0000000504037c36 */ /* 0x000fe20008000000 */
[----:B------:R-:W-:Y:S01]  /*19b0*/  UIADD3 UR6, UPT, UPT, UR6, 0x2880, URZ ;  /* 0x0000288006067890 */ /* 0x000fe2000fffe0ff */
[----:B------:R-:W-:Y:S01]  /*19c0*/  IADD3 R18, PT, PT, R2, UR5, RZ ;  /* 0x0000000502127c10 */ /* 0x000fe2000fffe0ff */
[----:B------:R-:W-:Y:S02]  /*19d0*/  UIADD3 UR5, UPT, UPT, UR5, 0x2, URZ ;  /* 0x0000000205057890 */ /* 0x000fe4000fffe0ff */
[----:B------:R-:W-:-:S05]  /*19e0*/  LEA R3, R3, UR7, 0x2 ;  /* 0x0000000703037c11 */ /* 0x000fca000f8e10ff */
[----:B------:R-:W-:Y:S04]  /*19f0*/  LDS R21, [R3] ;  /* 0x0000000003157984 */ /* 0x000fe80000000800 */
[----:B------:R-:W-:Y:S01]  /*1a00*/  LDS R23, [R3+0x4] ;  /* 0x0000040003177984 */ /* 0x000fe20000000800 */
[----:B0-----:R-:W-:-:S06]  /*1a10*/  ULEA UR6, UR8, UR6, 0x18 ;  /* 0x0000000608067291 */ /* 0x001fcc000f8ec0ff */
[----:B------:R-:W-:-:S05]  /*1a20*/  LEA R18, R18, UR6, 0x2 ;  /* 0x0000000612127c11 */ /* 0x000fca000f8e10ff */
[----:B------:R-:W0:Y:S04]  /*1a30*/  LDS R20, [R18] ;  /* 0x0000000012147984 */ /* 0x000e280000000800 */
[----:B------:R-:W1:Y:S01]  /*1a40*/  LDS R24, [R18+0x4] ;  /* 0x0000040012187984 */ /* 0x000e620000000800 */
[----:B0-----:R-:W-:-:S04]  /*1a50*/  FFMA R16, R21, R20, R16 ;  /* 0x0000001415107223 */ /* 0x001fc80000000010 */
[----:B-1----:R-:W-:-:S07]  /*1a60*/  FFMA R16, R23, R24, R16 ;  /* 0x0000001817107223 */ /* 0x002fce0000000010 */
.L_x_25:
[----:B------:R-:W-:Y:S05]  /*1a70*/  @!P2 BRA `(.L_x_23) ;  /* 0x0000000400f8a947 */ /* 0x000fea0003800000 */
[----:B------:R-:W0:Y:S01]  /*1a80*/  S2UR UR8, SR_CgaCtaId ;  /* 0x00000000000879c3 */ /* 0x000e220000008800 */
[----:B------:R-:W-:Y:S01]  /*1a90*/  UMOV UR6, 0x400 ;  /* 0x0000040000067882 */ /* 0x000fe20000000000 */
[----:B------:R-:W-:Y:S01]  /*1aa0*/  VIADD R3, R4, UR5 ;  /* 0x0000000504037c36 */ /* 0x000fe20008000000 */
[----:B------:R-:W-:Y:S01]  /*1ab0*/  UIADD3 UR6, UPT, UPT, UR6, 0x2880, URZ ;  /* 0x0000288006067890 */ /* 0x000fe2000fffe0ff */
[----:B------:R-:W-:-:S03]  /*1ac0*/  VIADD R2, R2, UR5 ;  /* 0x0000000502027c36 */ /* 0x000fc60008000000 */
[----:B------:R-:W-:-:S06]  /*1ad0*/  LEA R3, R3, UR7, 0x2 ;  /* 0x0000000703037c11 */ /* 0x000fcc000f8e10ff */
[----:B------:R-:W-:Y:S01]  /*1ae0*/  LDS R3, [R3] ;  /* 0x0000000003037984 */ /* 0x000fe20000000800 */
[----:B0-----:R-:W-:-:S06]  /*1af0*/  ULEA UR6, UR8, UR6, 0x18 ;  /* 0x0000000608067291 */ /* 0x001fcc000f8ec0ff */
[----:B------:R-:W-:-:S06]  /*1b00*/  LEA R2, R2, UR6, 0x2 ;  /* 0x0000000602027c11 */ /* 0x000fcc000f8e10ff */
[----:B------:R-:W0:Y:S02]  /*1b10*/  LDS R2, [R2] ;  /* 0x0000000002027984 */ /* 0x000e240000000800 */
[----:B0-----:R-:W-:Y:S01]  /*1b20*/  FFMA R16, R3, R2, R16 ;  /* 0x0000000203107223 */ /* 0x001fe20000000010 */
[----:B------:R-:W-:Y:S06]  /*1b30*/  BRA `(.L_x_23) ;  /* 0x0000000400c87947 */ /* 0x000fec0003800000 */
.L_x_20:
[----:B------:R-:W-:Y:S01]  /*1b40*/  IADD3 R20, PT, PT, -R0, R19, RZ ;  /* 0x0000001300147210 */ /* 0x000fe20007ffe1ff */
[----:B------:R-:W-:-:S04]  /*1b50*/  IMAD.MOV.U32 R16, RZ, RZ, RZ ;  /* 0x000000ffff107224 */ /* 0x000fc800078e00ff */
[----:B------:R-:W-:-:S05]  /*1b60*/  VIADD R18, R20, 0x1 ;  /* 0x0000000114127836 */ /* 0x000fca0000000000 */
[----:B------:R-:W-:-:S13]  /*1b70*/  ISETP.GE.AND P1, PT, R18, R0, PT ;  /* 0x000000001200720c */ /* 0x000fda0003f26270 */
[----:B------:R-:W-:Y:S05]  /*1b80*/  @P1 BRA `(.L_x_23) ;  /* 0x0000000400b41947 */ /* 0x000fea0003800000 */
[-C--:B------:R-:W-:Y:S01]  /*1b90*/  IADD3 R3, PT, PT, R12, -R19.reuse, RZ ;  /* 0x800000130c037210 */ /* 0x080fe20007ffe0ff */
[----:B------:R-:W-:Y:S01]  /*1ba0*/  IMAD.MOV.U32 R16, RZ, RZ, RZ ;  /* 0x000000ffff107224 */ /* 0x000fe200078e00ff */
[----:B------:R-:W-:Y:S02]  /*1bb0*/  LOP3.LUT R26, RZ, R19, RZ, 0x33, !PT ;  /* 0x00000013ff1a7212 */ /* 0x000fe400078e33ff */
[----:B------:R-:W-:-:S03]  /*1bc0*/  ISETP.GE.U32.AND P1, PT, R3, 0x7, PT ;  /* 0x000000070300780c */ /* 0x000fc60003f26070 */
[----:B------:R-:W-:-:S10]  /*1bd0*/  IMAD.IADD R3, R11, 0x1, R26 ;  /* 0x000000010b037824 */ /* 0x000fd400078e021a */
[----:B------:R-:W-:Y:S05]  /*1be0*/  @!P1 BRA `(.L_x_26) ;  /* 0x0000000000949947 */ /* 0x000fea0003800000 */
[----:B------:R-:W-:Y:S01]  /*1bf0*/  LOP3.LUT R23, R24, 0xfffffff8, RZ, 0xc0, !PT ;  /* 0xfffffff818177812 */ /* 0x000fe200078ec0ff */
[----:B------:R-:W-:Y:S01]  /*1c00*/  IMAD.MOV.U32 R16, RZ, RZ, RZ ;  /* 0x000000ffff107224 */ /* 0x000fe200078e00ff */
[----:B------:R-:W-:Y:S01]  /*1c10*/  MOV R18, R20 ;  /* 0x0000001400127202 */ /* 0x000fe20000000f00 */
[----:B------:R-:W-:Y:S01]  /*1c20*/  IMAD R20, R19, 0x4, R14 ;  /* 0x0000000413147824 */ /* 0x000fe200078e020e */
[----:B------:R-:W-:Y:S01]  /*1c30*/  MOV R21, R15 ;  /* 0x0000000f00157202 */ /* 0x000fe20000000f00 */
[----:B------:R-:W-:-:S07]  /*1c40*/  IMAD.MOV R23, RZ, RZ, -R23 ;  /* 0x000000ffff177224 */ /* 0x000fce00078e0a17 */
.L_x_27:
[----:B------:R-:W-:Y:S01]  /*1c50*/  LDS R25, [R20+-0xc] ;  /* 0xfffff40014197984 */ /* 0x000fe20000000800 */
[----:B------:R-:W-:Y:S01]  /*1c60*/  VIADD R23, R23, 0x8 ;  /* 0x0000000817177836 */ /* 0x000fe20000000000 */
[----:B------:R-:W-:Y:S02]  /*1c70*/  IADD3 R18, PT, PT, R18, 0x8, RZ ;  /* 0x0000000812127810 */ /* 0x000fe40007ffe0ff */
[----:B------:R-:W0:Y:S02]  /*1c80*/  LDS R26, [R21+-0x10] ;  /* 0xfffff000151a7984 */ /* 0x000e240000000800 */
[----:B------:R-:W-:Y:S01]  /*1c90*/  ISETP.NE.AND P1, PT, R23, RZ, PT ;  /* 0x000000ff1700720c */ /* 0x000fe20003f25270 */
[----:B0-----:R-:W-:Y:S02]  /*1ca0*/  FFMA R25, R25, R26, R16 ;  /* 0x0000001a19197223 */ /* 0x001fe40000000010 */
[----:B------:R-:W-:Y:S04]  /*1cb0*/  LDS R16, [R20+-0x8] ;  /* 0xfffff80014107984 */ /* 0x000fe80000000800 */
[----:B------:R-:W0:Y:S02]  /*1cc0*/  LDS R26, [R21+-0xc] ;  /* 0xfffff400151a7984 */ /* 0x000e240000000800 */
[----:B0-----:R-:W-:-:S02]  /*1cd0*/  FFMA R16, R16, R26, R25 ;  /* 0x0000001a10107223 */ /* 0x001fc40000000019 */
[----:B------:R-:W-:Y:S04]  /*1ce0*/  LDS R25, [R20+-0x4] ;  /* 0xfffffc0014197984 */ /* 0x000fe80000000800 */
[----:B------:R-:W0:Y:S02]  /*1cf0*/  LDS R26, [R21+-0x8] ;  /* 0xfffff800151a7984 */ /* 0x000e240000000800 */
[----:B0-----:R-:W-:Y:S02]  /*1d00*/  FFMA R16, R25, R26, R16 ;  /* 0x0000001a19107223 */ /* 0x001fe40000000010 */
[----:B------:R-:W-:Y:S04]  /*1d10*/  LDS R25, [R20] ;  /* 0x0000000014197984 */ /* 0x000fe80000000800 */
[----:B------:R-:W0:Y:S02]  /*1d20*/  LDS R26, [R21+-0x4] ;  /* 0xfffffc00151a7984 */ /* 0x000e240000000800 */
[----:B0-----:R-:W-:-:S02]  /*1d30*/  FFMA R16, R25, R26, R16 ;  /* 0x0000001a19107223 */ /* 0x001fc40000000010 */
[----:B------:R-:W-:Y:S04]  /*1d40*/  LDS R25, [R20+0x4] ;  /* 0x0000040014197984 */ /* 0x000fe80000000800 */
[----:B------:R-:W0:Y:S02]  /*1d50*/  LDS R26, [R21] ;  /* 0x00000000151a7984 */ /* 0x000e240000000800 */
[----:B0-----:R-:W-:Y:S02]  /*1d60*/  FFMA R16, R25, R26, R16 ;  /* 0x0000001a19107223 */ /* 0x001fe40000000010 */
[----:B------:R-:W-:Y:S04]  /*1d70*/  LDS R25, [R20+0x8] ;  /* 0x0000080014197984 */ /* 0x000fe80000000800 */
[----:B------:R-:W0:Y:S02]  /*1d80*/  LDS R26, [R21+0x4] ;  /* 0x00000400151a7984 */ /* 0x000e240000000800 */
[----:B0-----:R-:W-:-:S02]  /*1d90*/  FFMA R16, R25, R26, R16 ;  /* 0x0000001a19107223 */ /* 0x001fc40000000010 */
[----:B------:R-:W-:Y:S04]  /*1da0*/  LDS R25, [R20+0xc] ;  /* 0x00000c0014197984 */ /* 0x000fe80000000800 */
[----:B------:R-:W0:Y:S02]  /*1db0*/  LDS R26, [R21+0x8] ;  /* 0x00000800151a7984 */ /* 0x000e240000000800 */
[----:B0-----:R-:W-:Y:S02]  /*1dc0*/  FFMA R16, R25, R26, R16 ;  /* 0x0000001a19107223 */ /* 0x001fe40000000010 */
[----:B------:R0:W-:Y:S04]  /*1dd0*/  LDS R25, [R20+0x10] ;  /* 0x0000100014197984 */ /* 0x0001e80000000800 */
[----:B------:R1:W2:Y:S01]  /*1de0*/  LDS R26, [R21+0xc] ;  /* 0x00000c00151a7984 */ /* 0x0002a20000000800 */
[----:B0-----:R-:W-:-:S02]  /*1df0*/  VIADD R20, R20, 0x20 ;  /* 0x0000002014147836 */ /* 0x001fc40000000000 */
[----:B-1----:R-:W-:Y:S02]  /*1e00*/  VIADD R21, R21, 0x20 ;  /* 0x0000002015157836 */ /* 0x002fe40000000000 */
[----:B--2---:R-:W-:Y:S01]  /*1e10*/  FFMA R16, R25, R26, R16 ;  /* 0x0000001a19107223 */ /* 0x004fe20000000010 */
[----:B------:R-:W-:Y:S06]  /*1e20*/  @P1 BRA `(.L_x_27) ;  /* 0xfffffffc00881947 */ /* 0x000fec000383ffff */
[----:B------:R-:W-:-:S07]  /*1e30*/  IADD3 R18, PT, PT, R18, 0x1, RZ ;  /* 0x0000000112127810 */ /* 0x000fce0007ffe0ff */
.L_x_26:
[----:B------:R-:W-:-:S13]  /*1e40*/  LOP3.LUT P1, RZ, R24, 0x7, RZ, 0xc0, !PT ;  /* 0x0000000718ff7812 */ /* 0x000fda000782c0ff */
[----:B------:R-:W-:Y:S05]  /*1e50*/  @!P1 BRA `(.L_x_23) ;  /* 0x0000000400009947 */ /* 0x000fea0003800000 */
[----:B------:R-:W-:-:S05]  /*1e60*/  LOP3.LUT R2, RZ, R2, RZ, 0x33, !PT ;  /* 0x00000002ff027212 */ /* 0x000fca00078e33ff */
[----:B------:R-:W-:-:S05]  /*1e70*/  IMAD.IADD R2, R5, 0x1, R2 ;  /* 0x0000000105027824 */ /* 0x000fca00078e0202 */
[----:B------:R-:W-:-:S04]  /*1e80*/  LOP3.LUT R2, R2, 0x7, RZ, 0xc0, !PT ;  /* 0x0000000702027812 */ /* 0x000fc800078ec0ff */
[C---:B------:R-:W-:Y:S01]  /*1e90*/  LOP3.LUT P2, RZ, R2.reuse, 0x3, RZ, 0xc0, !PT ;  /* 0x0000000302ff7812 */ /* 0x040fe2000784c0ff */
[----:B------:R-:W-:-:S05]  /*1ea0*/  VIADD R20, R2, 0xffffffff ;  /* 0xffffffff02147836 */ /* 0x000fca0000000000 */
[----:B------:R-:W-:-:S13]  /*1eb0*/  ISETP.GE.U32.AND P1, PT, R20, 0x3, PT ;  /* 0x000000031400780c */ /* 0x000fda0003f26070 */
[----:B------:R-:W-:Y:S05]  /*1ec0*/  @!P1 BRA `(.L_x_28) ;  /* 0x0000000000549947 */ /* 0x000fea0003800000 */
[----:B------:R-:W0:Y:S01]  /*1ed0*/  S2UR UR6, SR_CgaCtaId ;  /* 0x00000000000679c3 */ /* 0x000e220000008800 */
[----:B------:R-:W-:Y:S01]  /*1ee0*/  UMOV UR5, 0x400 ;  /* 0x0000040000057882 */ /* 0x000fe20000000000 */
[----:B------:R-:W-:Y:S01]  /*1ef0*/  IMAD.IADD R21, R18, 0x1, R3 ;  /* 0x0000000112157824 */ /* 0x000fe200078e0203 */
[----:B------:R-:W-:Y:S01]  /*1f00*/  UIADD3 UR5, UPT, UPT, UR5, 0x2880, URZ ;  /* 0x0000288005057890 */ /* 0x000fe2000fffe0ff */
[----:B------:R-:W-:Y:S01]  /*1f10*/  IADD3 R2, PT, PT, R4, R18, RZ ;  /* 0x0000001204027210 */ /* 0x000fe20007ffe0ff */
[----:B------:R-:W-:-:S03]  /*1f20*/  VIADD R18, R18, 0x4 ;  /* 0x0000000412127836 */ /* 0x000fc60000000000 */
[----:B------:R-:W-:-:S05]  /*1f30*/  LEA R20, R2, UR7, 0x2 ;  /* 0x0000000702147c11 */ /* 0x000fca000f8e10ff */
[----:B------:R-:W-:Y:S04]  /*1f40*/  LDS R23, [R20] ;  /* 0x0000000014177984 */ /* 0x000fe80000000800 */
[----:B------:R-:W-:Y:S04]  /*1f50*/  LDS R2, [R20+0x4] ;  /* 0x0000040014027984 */ /* 0x000fe80000000800 */
[----:B------:R-:W-:Y:S01]  /*1f60*/  LDS R27, [R20+0xc] ;  /* 0x00000c00141b7984 */ /* 0x000fe20000000800 */
[----:B0-----:R-:W-:-:S06]  /*1f70*/  ULEA UR5, UR6, UR5, 0x18 ;  /* 0x0000000506057291 */ /* 0x001fcc000f8ec0ff */
[----:B------:R-:W-:-:S05]  /*1f80*/  LEA R24, R21, UR5, 0x2 ;  /* 0x0000000515187c11 */ /* 0x000fca000f8e10ff */
[----:B------:R-:W0:Y:S04]  /*1f90*/  LDS R25, [R24] ;  /* 0x0000000018197984 */ /* 0x000e280000000800 */
[----:B------:R-:W1:Y:S04]  /*1fa0*/  LDS R21, [R24+0x4] ;  /* 0x0000040018157984 */ /* 0x000e680000000800 */
[----:B------:R-:W-:Y:S01]  /*1fb0*/  LDS R26, [R24+0xc] ;  /* 0x00000c00181a7984 */ /* 0x000fe20000000800 */
[----:B0-----:R-:W-:-:S03]  /*1fc0*/  FFMA R23, R23, R25, R16 ;  /* 0x0000001917177223 */ /* 0x001fc60000000010 */
[----:B------:R-:W-:Y:S01]  /*1fd0*/  LDS R25, [R20+0x8] ;  /* 0x0000080014197984 */ /* 0x000fe20000000800 */
[----:B-1----:R-:W-:-:S03]  /*1fe0*/  FFMA R2, R2, R21, R23 ;  /* 0x0000001502027223 */ /* 0x002fc60000000017 */
[----:B------:R-:W0:Y:S02]  /*1ff0*/  LDS R16, [R24+0x8] ;  /* 0x0000080018107984 */ /* 0x000e240000000800 */
[----:B0-----:R-:W-:-:S04]  /*2000*/  FFMA R16, R25, R16, R2 ;  /* 0x0000001019107223 */ /* 0x001fc80000000002 */
[----:B------:R-:W-:-:S07]  /*2010*/  FFMA R16, R27, R26, R16 ;  /* 0x0000001a1b107223 */ /* 0x000fce0000000010 */
.L_x_28:
[----:B------:R-:W-:Y:S05]  /*2020*/  @!P2 BRA `(.L_x_23) ;  /* 0x00000000008ca947 */ /* 0x000fea0003800000 */
[----:B------:R-:W-:-:S04]  /*2030*/  IADD3 R2, PT, PT, RZ, -R7, RZ ;  /* 0x80000007ff027210 */ /* 0x000fc80007ffe0ff */
[----:B------:R-:W-:-:S05]  /*2040*/  PRMT R2, R2, 0x7710, RZ ;  /* 0x0000771002027816 */ /* 0x000fca00000000ff */
[----:B------:R-:W-:-:S05]  /*2050*/  IMAD.IADD R2, R13, 0x1, R2 ;  /* 0x000000010d027824 */ /* 0x000fca00078e0202 */
[C---:B------:R-:W-:Y:S02]  /*2060*/  LOP3.LUT R20, R2.reuse, 0x3, RZ, 0xc0, !PT ;  /* 0x0000000302147812 */ /* 0x040fe400078ec0ff */
[----:B------:R-:W-:Y:S02]  /*2070*/  LOP3.LUT R2, R2, 0x1, RZ, 0xc0, !PT ;  /* 0x0000000102027812 */ /* 0x000fe400078ec0ff */
[----:B------:R-:W-:Y:S02]  /*2080*/  ISETP.NE.AND P1, PT, R20, 0x1, PT ;  /* 0x000000011400780c */ /* 0x000fe40003f25270 */
[----:B------:R-:W-:-:S11]  /*2090*/  ISETP.NE.U32.AND P2, PT, R2, 0x1, PT ;  /* 0x000000010200780c */ /* 0x000fd60003f45070 */
[----:B------:R-:W-:Y:S05]  /*20a0*/  @!P1 BRA `(.L_x_29) ;  /* 0x00000000003c9947 */ /* 0x000fea0003800000 */
[----:B------:R-:W0:Y:S01]  /*20b0*/  S2UR UR6, SR_CgaCtaId ;  /* 0x00000000000679c3 */ /* 0x000e220000008800 */
[----:B------:R-:W-:Y:S01]  /*20c0*/  UMOV UR5, 0x400 ;  /* 0x0000040000057882 */ /* 0x000fe20000000000 */
[----:B------:R-:W-:Y:S01]  /*20d0*/  IMAD.IADD R2, R4, 0x1, R18 ;  /* 0x0000000104027824 */ /* 0x000fe200078e0212 */
[----:B------:R-:W-:Y:S01]  /*20e0*/  UIADD3 UR5, UPT, UPT, UR5, 0x2880, URZ ;  /* 0x0000288005057890 */ /* 0x000fe2000fffe0ff */
[C---:B------:R-:W-:Y:S01]  /*20f0*/  IADD3 R20, PT, PT, R18.reuse, R3, RZ ;  /* 0x0000000312147210 */ /* 0x040fe20007ffe0ff */
[----:B------:R-:W-:Y:S02]  /*2100*/  VIADD R18, R18, 0x2 ;  /* 0x0000000212127836 */ /* 0x000fe40000000000 */
        /* <DEDUP_REMOVED lines=9> */
.L_x_29:
[----:B------:R-:W-:Y:S05]  /*21a0*/  @P2 BRA `(.L_x_23) ;  /* 0x00000000002c2947 */ /* 0x000fea0003800000 */
[----:B------:R-:W0:Y:S01]  /*21b0*/  S2UR UR6, SR_CgaCtaId ;  /* 0x00000000000679c3 */ /* 0x000e220000008800 */
[----:B------:R-:W-:Y:S01]  /*21c0*/  UMOV UR5, 0x400 ;  /* 0x0000040000057882 */ /* 0x000fe20000000000 */
[----:B------:R-:W-:Y:S01]  /*21d0*/  IMAD.IADD R2, R4, 0x1, R18 ;  /* 0x0000000104027824 */ /* 0x000fe200078e0212 */
[----:B------:R-:W-:Y:S01]  /*21e0*/  UIADD3 UR5, UPT, UPT, UR5, 0x2880, URZ ;  /* 0x0000288005057890 */ /* 0x000fe2000fffe0ff */
[----:B------:R-:W-:-:S03]  /*21f0*/  IADD3 R3, PT, PT, R3, R18, RZ ;  /* 0x0000001203037210 */ /* 0x000fc60007ffe0ff */
[----:B------:R-:W-:Y:S01]  /*2200*/  LEA R2, R2, UR7, 0x2 ;  /* 0x0000000702027c11 */ /* 0x000fe2000f8e10ff */
[----:B0-----:R-:W-:-:S06]  /*2210*/  ULEA UR5, UR6, UR5, 0x18 ;  /* 0x0000000506057291 */ /* 0x001fcc000f8ec0ff */
[----:B------:R-:W-:Y:S02]  /*2220*/  LEA R18, R3, UR5, 0x2 ;  /* 0x0000000503127c11 */ /* 0x000fe4000f8e10ff */
[----:B------:R-:W-:Y:S04]  /*2230*/  LDS R3, [R2] ;  /* 0x0000000002037984 */ /* 0x000fe80000000800 */
[----:B------:R-:W0:Y:S02]  /*2240*/  LDS R18, [R18] ;  /* 0x0000000012127984 */ /* 0x000e240000000800 */
[----:B0-----:R-:W-:-:S07]  /*2250*/  FFMA R16, R3, R18, R16 ;  /* 0x0000001203107223 */ /* 0x001fce0000000010 */
.L_x_23:
[----:B------:R-:W2:Y:S01]  /*2260*/  LDG.E R21, desc[UR10][R8.64] ;  /* 0x0000000a08157981 */ /* 0x000ea2000c1e1900 */
[----:B------:R-:W0:Y:S01]  /*2270*/  LDC.64 R2, c[0x0][0x3a0] ;  /* 0x0000e800ff027b82 */ /* 0x000e220000000a00 */
[----:B------:R-:W-:Y:S02]  /*2280*/  IMAD R19, R6, R19, R17 ;  /* 0x0000001306137224 */ /* 0x000fe400078e0211 */
[----:B------:R-:W-:Y:S02]  /*2290*/  VIADD R7, R7, 0x1 ;  /* 0x0000000107077836 */ /* 0x000fe40000000000 */
[----:B0-----:R-:W-:-:S04]  /*22a0*/  IMAD.WIDE R2, R19, 0x4, R2 ;  /* 0x0000000413027825 */ /* 0x001fc800078e0202 */
[----:B--2---:R-:W-:-:S05]  /*22b0*/  FMUL R21, R21, R16 ;  /* 0x0000001015157220 */ /* 0x004fca0000400000 */
[----:B------:R0:W-:Y:S01]  /*22c0*/  STG.E desc[UR10][R2.64], R21 ;  /* 0x0000001502007986 */ /* 0x0001e2000c10190a */
[----:B------:R-:W-:Y:S05]  /*22d0*/  @P0 BRA `(.L_x_30) ;  /* 0xfffffff000480947 */ /* 0x000fea000383ffff */
[----:B------:R-:W-:Y:S05]  /*22e0*/  EXIT ;  /* 0x000000000000794d */ /* 0x000fea0003800000 */
.L_x_31:
[----:B------:R-:W-:-:S00]  /*22f0*/  BRA `(.L_x_31) ;  /* 0xfffffffc00fc7947 */ /* 0x000fc0000383ffff */
[----:B------:R-:W-:-:S00]  /*2300*/  NOP ;  /* 0x0000000000007918 */ /* 0x000fc00000000000 */
[----:B------:R-:W-:-:S00]  /*2310*/  NOP ;  /* 0x0000000000007918 */ /* 0x000fc00000000000 */
[----:B------:R-:W-:-:S00]  /*2320*/  NOP ;  /* 0x0000000000007918 */ /* 0x000fc00000000000 */
[----:B------:R-:W-:-:S00]  /*2330*/  NOP ;  /* 0x0000000000007918 */ /* 0x000fc00000000000 */
[----:B------:R-:W-:-:S00]  /*2340*/  NOP ;  /* 0x0000000000007918 */ /* 0x000fc00000000000 */
[----:B------:R-:W-:-:S00]  /*2350*/  NOP ;  /* 0x0000000000007918 */ /* 0x000fc00000000000 */
[----:B------:R-:W-:-:S00]  /*2360*/  NOP ;  /* 0x0000000000007918 */ /* 0x000fc00000000000 */
[----:B------:R-:W-:-:S00]  /*2370*/  NOP ;  /* 0x0000000000007918 */ /* 0x000fc00000000000 */
.L_x_32:


//--------------------- .nv.shared._Z11crossFilterPKdPKfS2_S2_Pf --------------------------
	.section	.nv.shared._Z11crossFilterPKdPKfS2_S2_Pf,"aw",@nobits
	.sectionflags	@""
	.align	4
.nv.shared._Z11crossFilterPKdPKfS2_S2_Pf:
	.zero		21760


//--------------------- .nv.shared.reserved.0     --------------------------
	.section	.nv.shared.reserved.0,"aw",@nobits
	.weak		__nv_reservedSMEM_offset_0_alias
	.size		__nv_reservedSMEM_offset_0_alias, 0, 64
	.other		__nv_reservedSMEM_offset_0_alias,@"STO_CUDA_RESERVED_SHARED STV_DEFAULT"
__nv_reservedSMEM_offset_0_alias:
	.zero		0
	.zero		64


//--------------------- .nv.constant0._Z11crossFilterPKdPKfS2_S2_Pf --------------------------
	.section	.nv.constant0._Z11crossFilterPKdPKfS2_S2_Pf,"a",@progbits
	.sectionflags	@""
	.align	4
.nv.constant0._Z11crossFilterPKdPKfS2_S2_Pf:
	.zero		936


//--------------------- SYMBOLS --------------------------

	.type		.nv.reservedSmem.offset0,@object
	.size		.nv.reservedSmem.offset0,0x4
	.type		.nv.reservedSmem.cap,@object
	.size		.nv.reservedSmem.cap,0x4
